//
// Generated by NVIDIA NVVM Compiler
//
// Compiler Build ID: CL-36424714
// Cuda compilation tools, release 13.0, V13.0.88
// Based on NVVM 20.0.0
//

.version 9.0
.target sm_100
.address_size 64

	// .globl	_Z11p2_calc_gpuPfS_S_S_PiS0_yS_S_S_i

.visible .entry _Z11p2_calc_gpuPfS_S_S_PiS0_yS_S_S_i(
	.param .u64 .ptr .align 1 _Z11p2_calc_gpuPfS_S_S_PiS0_yS_S_S_i_param_0,
	.param .u64 .ptr .align 1 _Z11p2_calc_gpuPfS_S_S_PiS0_yS_S_S_i_param_1,
	.param .u64 .ptr .align 1 _Z11p2_calc_gpuPfS_S_S_PiS0_yS_S_S_i_param_2,
	.param .u64 .ptr .align 1 _Z11p2_calc_gpuPfS_S_S_PiS0_yS_S_S_i_param_3,
	.param .u64 .ptr .align 1 _Z11p2_calc_gpuPfS_S_S_PiS0_yS_S_S_i_param_4,
	.param .u64 .ptr .align 1 _Z11p2_calc_gpuPfS_S_S_PiS0_yS_S_S_i_param_5,
	.param .u64 _Z11p2_calc_gpuPfS_S_S_PiS0_yS_S_S_i_param_6,
	.param .u64 .ptr .align 1 _Z11p2_calc_gpuPfS_S_S_PiS0_yS_S_S_i_param_7,
	.param .u64 .ptr .align 1 _Z11p2_calc_gpuPfS_S_S_PiS0_yS_S_S_i_param_8,
	.param .u64 .ptr .align 1 _Z11p2_calc_gpuPfS_S_S_PiS0_yS_S_S_i_param_9,
	.param .u32 _Z11p2_calc_gpuPfS_S_S_PiS0_yS_S_S_i_param_10
)
{
	.reg .pred 	%p<8>;
	.reg .b32 	%r<21>;
	.reg .b32 	%f<79>;
	.reg .b64 	%rd<66>;
	.reg .b64 	%fd<4>;

	ld.param.u64 	%rd28, [_Z11p2_calc_gpuPfS_S_S_PiS0_yS_S_S_i_param_0];
	ld.param.u64 	%rd29, [_Z11p2_calc_gpuPfS_S_S_PiS0_yS_S_S_i_param_1];
	ld.param.u64 	%rd36, [_Z11p2_calc_gpuPfS_S_S_PiS0_yS_S_S_i_param_2];
	ld.param.u64 	%rd30, [_Z11p2_calc_gpuPfS_S_S_PiS0_yS_S_S_i_param_3];
	ld.param.u64 	%rd31, [_Z11p2_calc_gpuPfS_S_S_PiS0_yS_S_S_i_param_4];
	ld.param.u64 	%rd37, [_Z11p2_calc_gpuPfS_S_S_PiS0_yS_S_S_i_param_5];
	ld.param.u64 	%rd32, [_Z11p2_calc_gpuPfS_S_S_PiS0_yS_S_S_i_param_6];
	ld.param.u64 	%rd33, [_Z11p2_calc_gpuPfS_S_S_PiS0_yS_S_S_i_param_7];
	ld.param.u64 	%rd34, [_Z11p2_calc_gpuPfS_S_S_PiS0_yS_S_S_i_param_8];
	ld.param.u64 	%rd35, [_Z11p2_calc_gpuPfS_S_S_PiS0_yS_S_S_i_param_9];
	ld.param.s32 	%rd38, [_Z11p2_calc_gpuPfS_S_S_PiS0_yS_S_S_i_param_10];
	cvta.to.global.u64 	%rd1, %rd36;
	cvta.to.global.u64 	%rd2, %rd29;
	cvta.to.global.u64 	%rd3, %rd28;
	cvta.to.global.u64 	%rd64, %rd37;
	mov.u32 	%r4, %ctaid.x;
	mov.u32 	%r5, %ntid.x;
	mov.u32 	%r6, %tid.x;
	mad.lo.s32 	%r7, %r4, %r5, %r6;
	cvt.u64.u32 	%rd5, %r7;
	mul.lo.s64 	%rd39, %rd32, %rd38;
	setp.le.u64 	%p1, %rd39, %rd5;
	@%p1 bra 	$L__BB0_13;
	and.b64  	%rd40, %rd32, -4294967296;
	setp.ne.s64 	%p2, %rd40, 0;
	@%p2 bra 	$L__BB0_3;
	cvt.u32.u64 	%r8, %rd32;
	cvt.u32.u64 	%r9, %rd5;
	div.u32 	%r10, %r9, %r8;
	mul.lo.s32 	%r11, %r10, %r8;
	sub.s32 	%r12, %r9, %r11;
	cvt.u64.u32 	%rd62, %r10;
	cvt.u64.u32 	%rd63, %r12;
	bra.uni 	$L__BB0_4;
$L__BB0_3:
	div.u64 	%rd62, %rd5, %rd32;
	mul.lo.s64 	%rd41, %rd62, %rd32;
	sub.s64 	%rd63, %rd5, %rd41;
$L__BB0_4:
	cvta.to.global.u64 	%rd42, %rd30;
	shl.b64 	%rd43, %rd5, 2;
	add.s64 	%rd12, %rd42, %rd43;
	mov.b32 	%r13, 0;
	st.global.u32 	[%rd12], %r13;
	cvta.to.global.u64 	%rd44, %rd31;
	add.s64 	%rd13, %rd44, %rd43;
	st.global.u32 	[%rd13], %r13;
	shl.b64 	%rd45, %rd63, 32;
	shr.s64 	%rd46, %rd45, 30;
	add.s64 	%rd47, %rd64, %rd46;
	ld.global.u32 	%r14, [%rd47];
	setp.eq.s32 	%p3, %r14, 1;
	@%p3 bra 	$L__BB0_13;
	mov.b32 	%r16, 1;
	st.global.u32 	[%rd13], %r16;
	add.s64 	%rd14, %rd3, %rd43;
	shl.b64 	%rd50, %rd62, 32;
	cvt.s64.s32 	%rd51, %rd62;
	mul.lo.s64 	%rd15, %rd51, %rd32;
	add.s64 	%rd16, %rd2, %rd43;
	add.s64 	%rd17, %rd1, %rd43;
	shr.s64 	%rd52, %rd50, 30;
	cvta.to.global.u64 	%rd53, %rd33;
	add.s64 	%rd18, %rd53, %rd52;
	cvta.to.global.u64 	%rd54, %rd34;
	add.s64 	%rd19, %rd54, %rd52;
	cvta.to.global.u64 	%rd55, %rd35;
	add.s64 	%rd20, %rd55, %rd52;
	mov.b32 	%r20, 0;
	mov.f32 	%f78, 0f00000000;
	mov.b64 	%rd65, 0;
$L__BB0_6:
	ld.global.u32 	%r17, [%rd64];
	setp.eq.s32 	%p4, %r17, 1;
	@%p4 bra 	$L__BB0_9;
	ld.param.u64 	%rd61, [_Z11p2_calc_gpuPfS_S_S_PiS0_yS_S_S_i_param_1];
	ld.param.u64 	%rd60, [_Z11p2_calc_gpuPfS_S_S_PiS0_yS_S_S_i_param_0];
	ld.global.f32 	%f5, [%rd14];
	add.s64 	%rd56, %rd65, %rd15;
	cvta.to.global.u64 	%rd57, %rd60;
	shl.b64 	%rd58, %rd56, 2;
	add.s64 	%rd23, %rd57, %rd58;
	ld.global.f32 	%f6, [%rd23];
	sub.f32 	%f7, %f5, %f6;
	ld.global.f32 	%f8, [%rd16];
	cvta.to.global.u64 	%rd59, %rd61;
	add.s64 	%rd24, %rd59, %rd58;
	ld.global.f32 	%f9, [%rd24];
	sub.f32 	%f10, %f8, %f9;
	ld.global.f32 	%f11, [%rd17];
	add.s64 	%rd25, %rd1, %rd58;
	ld.global.f32 	%f12, [%rd25];
	sub.f32 	%f13, %f11, %f12;
	ld.global.f32 	%f14, [%rd18];
	div.rn.f32 	%f15, %f7, %f14;
	mov.f32 	%f16, 0f3F000000;
	copysign.f32 	%f17, %f15, %f16;
	add.rz.f32 	%f18, %f15, %f17;
	cvt.rzi.f32.f32 	%f19, %f18;
	mul.f32 	%f20, %f14, %f19;
	sub.f32 	%f21, %f7, %f20;
	ld.global.f32 	%f22, [%rd19];
	div.rn.f32 	%f23, %f10, %f22;
	copysign.f32 	%f24, %f23, %f16;
	add.rz.f32 	%f25, %f23, %f24;
	cvt.rzi.f32.f32 	%f26, %f25;
	mul.f32 	%f27, %f22, %f26;
	sub.f32 	%f28, %f10, %f27;
	ld.global.f32 	%f29, [%rd20];
	div.rn.f32 	%f30, %f13, %f29;
	copysign.f32 	%f31, %f30, %f16;
	add.rz.f32 	%f32, %f30, %f31;
	cvt.rzi.f32.f32 	%f33, %f32;
	mul.f32 	%f34, %f29, %f33;
	sub.f32 	%f35, %f13, %f34;
	mul.f32 	%f36, %f28, %f28;
	fma.rn.f32 	%f37, %f21, %f21, %f36;
	fma.rn.f32 	%f38, %f35, %f35, %f37;
	sqrt.rn.f32 	%f39, %f38;
	setp.geu.f32 	%p5, %f39, 0f410C0000;
	@%p5 bra 	$L__BB0_9;
	ld.global.f32 	%f40, [%rd14+4];
	ld.global.f32 	%f41, [%rd14+-4];
	sub.f32 	%f42, %f40, %f41;
	ld.global.f32 	%f43, [%rd16+4];
	ld.global.f32 	%f44, [%rd16+-4];
	sub.f32 	%f45, %f43, %f44;
	ld.global.f32 	%f46, [%rd17+4];
	ld.global.f32 	%f47, [%rd17+-4];
	sub.f32 	%f48, %f46, %f47;
	ld.global.f32 	%f49, [%rd23+4];
	ld.global.f32 	%f50, [%rd23+-4];
	sub.f32 	%f51, %f49, %f50;
	ld.global.f32 	%f52, [%rd24+4];
	ld.global.f32 	%f53, [%rd24+-4];
	sub.f32 	%f54, %f52, %f53;
	ld.global.f32 	%f55, [%rd25+4];
	ld.global.f32 	%f56, [%rd25+-4];
	sub.f32 	%f57, %f55, %f56;
	mul.f32 	%f58, %f45, %f45;
	fma.rn.f32 	%f59, %f42, %f42, %f58;
	fma.rn.f32 	%f60, %f48, %f48, %f59;
	sqrt.rn.f32 	%f61, %f60;
	mul.f32 	%f62, %f54, %f54;
	fma.rn.f32 	%f63, %f51, %f51, %f62;
	fma.rn.f32 	%f64, %f57, %f57, %f63;
	sqrt.rn.f32 	%f65, %f64;
	mul.f32 	%f66, %f45, %f54;
	fma.rn.f32 	%f67, %f42, %f51, %f66;
	fma.rn.f32 	%f68, %f48, %f57, %f67;
	abs.f32 	%f69, %f61;
	abs.f32 	%f70, %f65;
	mul.f32 	%f71, %f69, %f70;
	div.rn.f32 	%f72, %f68, %f71;
	cvt.f64.f32 	%fd1, %f78;
	mul.f32 	%f73, %f72, 0f40400000;
	fma.rn.f32 	%f74, %f72, %f73, 0fBF800000;
	cvt.f64.f32 	%fd2, %f74;
	fma.rn.f64 	%fd3, %fd2, 0d3FE0000000000000, %fd1;
	cvt.rn.f32.f64 	%f78, %fd3;
	add.s32 	%r20, %r20, 1;
$L__BB0_9:
	add.s64 	%rd65, %rd65, 1;
	add.s64 	%rd64, %rd64, 4;
	setp.gt.u64 	%p6, %rd32, %rd65;
	@%p6 bra 	$L__BB0_6;
	setp.ne.s32 	%p7, %r20, 0;
	@%p7 bra 	$L__BB0_12;
	mov.b32 	%r18, 0;
	st.global.u32 	[%rd12], %r18;
	bra.uni 	$L__BB0_13;
$L__BB0_12:
	cvt.rn.f32.s32 	%f75, %r20;
	div.rn.f32 	%f76, %f78, %f75;
	st.global.f32 	[%rd12], %f76;
$L__BB0_13:
	ret;

}


// ===== COMPILED SASS (sm_100) =====

	.target	sm_100

	.elftype	@"ET_EXEC"


//--------------------- .note.nv.tkinfo           --------------------------
	.section	.note.nv.tkinfo,"",@"SHT_NOTE"
	.sectionflags	@"SHF_NOTE_NV_TKINFO"
	.tkinfo
        /*0018*/ 	.word	0x00000002
        /*0030*/ 	.string	""
        /*0030*/ 	.string	"ptxas"
        /*0030*/ 	.string	"Cuda compilation tools, release 13.0, V13.0.88"
        /*0030*/ 	.string	"Build cuda_13.0.r13.0/compiler.36424714_0"
        /*0030*/ 	.string	"-arch sm_100 -m 64 "



//--------------------- .note.nv.cuinfo           --------------------------
	.section	.note.nv.cuinfo,"",@"SHT_NOTE"
	.sectionflags	@"SHF_NOTE_NV_CUINFO"
        /*0018*/ 	.short	0x0002
        /*001a*/ 	.short	0x0064
        /*001c*/ 	.short	0x0082
	.zero		2


//--------------------- .nv.info                  --------------------------
	.section	.nv.info,"",@"SHT_CUDA_INFO"
	.align	4


	//----- nvinfo : EIATTR_REGCOUNT
	.align		4
        /*0000*/ 	.byte	0x04, 0x2f
        /*0002*/ 	.short	(.L_1 - .L_0)
	.align		4
.L_0:
        /*0004*/ 	.word	index@(_Z11p2_calc_gpuPfS_S_S_PiS0_yS_S_S_i)
        /*0008*/ 	.word	0x0000002c


	//----- nvinfo : EIATTR_FRAME_SIZE
	.align		4
.L_1:
        /*000c*/ 	.byte	0x04, 0x11
        /*000e*/ 	.short	(.L_3 - .L_2)
	.align		4
.L_2:
        /*0010*/ 	.word	index@($__internal_2_$__cuda_sm3x_div_rn_noftz_f32_slowpath)
        /*0014*/ 	.word	0x00000000


	//----- nvinfo : EIATTR_FRAME_SIZE
	.align		4
.L_3:
        /*0018*/ 	.byte	0x04, 0x11
        /*001a*/ 	.short	(.L_5 - .L_4)
	.align		4
.L_4:
        /*001c*/ 	.word	index@($__internal_1_$__cuda_sm20_sqrt_rn_f32_slowpath)
        /*0020*/ 	.word	0x00000000


	//----- nvinfo : EIATTR_FRAME_SIZE
	.align		4
.L_5:
        /*0024*/ 	.byte	0x04, 0x11
        /*0026*/ 	.short	(.L_7 - .L_6)
	.align		4
.L_6:
        /*0028*/ 	.word	index@($__internal_0_$__cuda_sm20_div_u64)
        /*002c*/ 	.word	0x00000000


	//----- nvinfo : EIATTR_FRAME_SIZE
	.align		4
.L_7:
        /*0030*/ 	.byte	0x04, 0x11
        /*0032*/ 	.short	(.L_9 - .L_8)
	.align		4
.L_8:
        /*0034*/ 	.word	index@(_Z11p2_calc_gpuPfS_S_S_PiS0_yS_S_S_i)
        /*0038*/ 	.word	0x00000000


	//----- nvinfo : EIATTR_MIN_STACK_SIZE
	.align		4
.L_9:
        /*003c*/ 	.byte	0x04, 0x12
        /*003e*/ 	.short	(.L_11 - .L_10)
	.align		4
.L_10:
        /*0040*/ 	.word	index@(_Z11p2_calc_gpuPfS_S_S_PiS0_yS_S_S_i)
        /*0044*/ 	.word	0x00000000
.L_11:


//--------------------- .nv.compat                --------------------------
	.section	.nv.compat,"",@"SHT_CUDA_COMPAT_INFO"
	.align	4
        /*0000*/ 	.byte	0x02, 0x09, 0x00, 0x00, 0x02, 0x02, 0x01, 0x00, 0x02, 0x05, 0x05, 0x00, 0x03, 0x07, 0x01, 0x01
        /*0010*/ 	.byte	0x02, 0x03, 0x00, 0x00, 0x02, 0x06, 0x01, 0x00, 0x04, 0x0b, 0x08, 0x00, 0x01, 0x00, 0x00, 0x00
        /*0020*/ 	.byte	0x00, 0x00, 0x00, 0x00


//--------------------- .nv.info._Z11p2_calc_gpuPfS_S_S_PiS0_yS_S_S_i --------------------------
	.section	.nv.info._Z11p2_calc_gpuPfS_S_S_PiS0_yS_S_S_i,"",@"SHT_CUDA_INFO"
	.sectionflags	@""
	.align	4


	//----- nvinfo : EIATTR_CUDA_API_VERSION
	.align		4
        /*0000*/ 	.byte	0x04, 0x37
        /*0002*/ 	.short	(.L_13 - .L_12)
.L_12:
        /*0004*/ 	.word	0x00000082


	//----- nvinfo : EIATTR_KPARAM_INFO
	.align		4
.L_13:
        /*0008*/ 	.byte	0x04, 0x17
        /*000a*/ 	.short	(.L_15 - .L_14)
.L_14:
        /*000c*/ 	.word	0x00000000
        /*0010*/ 	.short	0x000a
        /*0012*/ 	.short	0x0050
        /*0014*/ 	.byte	0x00, 0xf0, 0x11, 0x00


	//----- nvinfo : EIATTR_KPARAM_INFO
	.align		4
.L_15:
        /*0018*/ 	.byte	0x04, 0x17
        /*001a*/ 	.short	(.L_17 - .L_16)
.L_16:
        /*001c*/ 	.word	0x00000000
        /*0020*/ 	.short	0x0009
        /*0022*/ 	.short	0x0048
        /*0024*/ 	.byte	0x00, 0xf5, 0x21, 0x00


	//----- nvinfo : EIATTR_KPARAM_INFO
	.align		4
.L_17:
        /*0028*/ 	.byte	0x04, 0x17
        /*002a*/ 	.short	(.L_19 - .L_18)
.L_18:
        /*002c*/ 	.word	0x00000000
        /*0030*/ 	.short	0x0008
        /*0032*/ 	.short	0x0040
        /*0034*/ 	.byte	0x00, 0xf5, 0x21, 0x00


	//----- nvinfo : EIATTR_KPARAM_INFO
	.align		4
.L_19:
        /*0038*/ 	.byte	0x04, 0x17
        /*003a*/ 	.short	(.L_21 - .L_20)
.L_20:
        /*003c*/ 	.word	0x00000000
        /*0040*/ 	.short	0x0007
        /*0042*/ 	.short	0x0038
        /*0044*/ 	.byte	0x00, 0xf5, 0x21, 0x00


	//----- nvinfo : EIATTR_KPARAM_INFO
	.align		4
.L_21:
        /*0048*/ 	.byte	0x04, 0x17
        /*004a*/ 	.short	(.L_23 - .L_22)
.L_22:
        /*004c*/ 	.word	0x00000000
        /*0050*/ 	.short	0x0006
        /*0052*/ 	.short	0x0030
        /*0054*/ 	.byte	0x00, 0xf0, 0x21, 0x00


	//----- nvinfo : EIATTR_KPARAM_INFO
	.align		4
.L_23:
        /*0058*/ 	.byte	0x04, 0x17
        /*005a*/ 	.short	(.L_25 - .L_24)
.L_24:
        /*005c*/ 	.word	0x00000000
        /*0060*/ 	.short	0x0005
        /*0062*/ 	.short	0x0028
        /*0064*/ 	.byte	0x00, 0xf5, 0x21, 0x00


	//----- nvinfo : EIATTR_KPARAM_INFO
	.align		4
.L_25:
        /*0068*/ 	.byte	0x04, 0x17
        /*006a*/ 	.short	(.L_27 - .L_26)
.L_26:
        /*006c*/ 	.word	0x00000000
        /*0070*/ 	.short	0x0004
        /*0072*/ 	.short	0x0020
        /*0074*/ 	.byte	0x00, 0xf5, 0x21, 0x00


	//----- nvinfo : EIATTR_KPARAM_INFO
	.align		4
.L_27:
        /*0078*/ 	.byte	0x04, 0x17
        /*007a*/ 	.short	(.L_29 - .L_28)
.L_28:
        /*007c*/ 	.word	0x00000000
        /*0080*/ 	.short	0x0003
        /*0082*/ 	.short	0x0018
        /*0084*/ 	.byte	0x00, 0xf5, 0x21, 0x00


	//----- nvinfo : EIATTR_KPARAM_INFO
	.align		4
.L_29:
        /*0088*/ 	.byte	0x04, 0x17
        /*008a*/ 	.short	(.L_31 - .L_30)
.L_30:
        /*008c*/ 	.word	0x00000000
        /*0090*/ 	.short	0x0002
        /*0092*/ 	.short	0x0010
        /*0094*/ 	.byte	0x00, 0xf5, 0x21, 0x00


	//----- nvinfo : EIATTR_KPARAM_INFO
	.align		4
.L_31:
        /*0098*/ 	.byte	0x04, 0x17
        /*009a*/ 	.short	(.L_33 - .L_32)
.L_32:
        /*009c*/ 	.word	0x00000000
        /*00a0*/ 	.short	0x0001
        /*00a2*/ 	.short	0x0008
        /*00a4*/ 	.byte	0x00, 0xf5, 0x21, 0x00


	//----- nvinfo : EIATTR_KPARAM_INFO
	.align		4
.L_33:
        /*00a8*/ 	.byte	0x04, 0x17
        /*00aa*/ 	.short	(.L_35 - .L_34)
.L_34:
        /*00ac*/ 	.word	0x00000000
        /*00b0*/ 	.short	0x0000
        /*00b2*/ 	.short	0x0000
        /*00b4*/ 	.byte	0x00, 0xf5, 0x21, 0x00


	//----- nvinfo : EIATTR_SPARSE_MMA_MASK
	.align		4
.L_35:
        /*00b8*/ 	.byte	0x03, 0x50
        /*00ba*/ 	.short	0x0000


	//----- nvinfo : EIATTR_MAXREG_COUNT
	.align		4
        /*00bc*/ 	.byte	0x03, 0x1b
        /*00be*/ 	.short	0x00ff


	//----- nvinfo : EIATTR_MERCURY_ISA_VERSION
	.align		4
        /*00c0*/ 	.byte	0x03, 0x5f
        /*00c2*/ 	.short	0x0101


	//----- nvinfo : EIATTR_VRC_CTA_INIT_COUNT
	.align		4
        /*00c4*/ 	.byte	0x02, 0x4a
	.zero		1
	.zero		1


	//----- nvinfo : EIATTR_EXIT_INSTR_OFFSETS
	.align		4
        /*00c8*/ 	.byte	0x04, 0x1c
        /*00ca*/ 	.short	(.L_37 - .L_36)


	//   ....[0]....
.L_36:
        /*00cc*/ 	.word	0x00000100


	//   ....[1]....
        /*00d0*/ 	.word	0x000003d0


	//   ....[2]....
        /*00d4*/ 	.word	0x000011d0


	//   ....[3]....
        /*00d8*/ 	.word	0x000012e0


	//----- nvinfo : EIATTR_CRS_STACK_SIZE
	.align		4
.L_37:
        /*00dc*/ 	.byte	0x04, 0x1e
        /*00de*/ 	.short	(.L_39 - .L_38)
.L_38:
        /*00e0*/ 	.word	0x00000000


	//----- nvinfo : EIATTR_CBANK_PARAM_SIZE
	.align		4
.L_39:
        /*00e4*/ 	.byte	0x03, 0x19
        /*00e6*/ 	.short	0x0054


	//----- nvinfo : EIATTR_PARAM_CBANK
	.align		4
        /*00e8*/ 	.byte	0x04, 0x0a
        /*00ea*/ 	.short	(.L_41 - .L_40)
	.align		4
.L_40:
        /*00ec*/ 	.word	index@(.nv.constant0._Z11p2_calc_gpuPfS_S_S_PiS0_yS_S_S_i)
        /*00f0*/ 	.short	0x0380
        /*00f2*/ 	.short	0x0054


	//----- nvinfo : EIATTR_SW_WAR
	.align		4
.L_41:
        /*00f4*/ 	.byte	0x04, 0x36
        /*00f6*/ 	.short	(.L_43 - .L_42)
.L_42:
        /*00f8*/ 	.word	0x00000008
.L_43:


//--------------------- .nv.callgraph             --------------------------
	.section	.nv.callgraph,"",@"SHT_CUDA_CALLGRAPH"
	.align	4
	.sectionentsize	8
	.align		4
        /*0000*/ 	.word	0x00000000
	.align		4
        /*0004*/ 	.word	0xffffffff
	.align		4
        /*0008*/ 	.word	0x00000000
	.align		4
        /*000c*/ 	.word	0xfffffffe
	.align		4
        /*0010*/ 	.word	0x00000000
	.align		4
        /*0014*/ 	.word	0xfffffffd
	.align		4
        /*0018*/ 	.word	0x00000000
	.align		4
        /*001c*/ 	.word	0xfffffffc


//--------------------- .text._Z11p2_calc_gpuPfS_S_S_PiS0_yS_S_S_i --------------------------
	.section	.text._Z11p2_calc_gpuPfS_S_S_PiS0_yS_S_S_i,"ax",@progbits
	.align	128
        .global         _Z11p2_calc_gpuPfS_S_S_PiS0_yS_S_S_i
        .type           _Z11p2_calc_gpuPfS_S_S_PiS0_yS_S_S_i,@function
        .size           _Z11p2_calc_gpuPfS_S_S_PiS0_yS_S_S_i,(.L_x_39 - _Z11p2_calc_gpuPfS_S_S_PiS0_yS_S_S_i)
        .other          _Z11p2_calc_gpuPfS_S_S_PiS0_yS_S_S_i,@"STO_CUDA_ENTRY STV_DEFAULT"
_Z11p2_calc_gpuPfS_S_S_PiS0_yS_S_S_i:
.text._Z11p2_calc_gpuPfS_S_S_PiS0_yS_S_S_i:
[----:B------:R-:W-:Y:S01]  /*0000*/  LDC R1, c[0x0][0x37c] ;  /* 0x0000df00ff017b82 */ /* 0x000fe20000000800 */
[----:B------:R-:W0:Y:S01]  /*0010*/  S2R R3, SR_TID.X ;  /* 0x0000000000037919 */ /* 0x000e220000002100 */
[----:B------:R-:W1:Y:S06]  /*0020*/  LDCU UR5, c[0x0][0x3d0] ;  /* 0x00007a00ff0577ac */ /* 0x000e6c0008000800 */
[----:B------:R-:W0:Y:S01]  /*0030*/  S2UR UR6, SR_CTAID.X ;  /* 0x00000000000679c3 */ /* 0x000e220000002500 */
[----:B------:R-:W2:Y:S07]  /*0040*/  LDCU.64 UR10, c[0x0][0x3b0] ;  /* 0x00007600ff0a77ac */ /* 0x000eae0008000a00 */
[----:B------:R-:W0:Y:S01]  /*0050*/  LDC R0, c[0x0][0x360] ;  /* 0x0000d800ff007b82 */ /* 0x000e220000000800 */
[----:B-1----:R-:W-:-:S04]  /*0060*/  USHF.R.S32.HI UR4, URZ, 0x1f, UR5 ;  /* 0x0000001fff047899 */ /* 0x002fc80008011405 */
[----:B--2---:R-:W-:Y:S02]  /*0070*/  UIMAD UR4, UR4, UR10, URZ ;  /* 0x0000000a040472a4 */ /* 0x004fe4000f8e02ff */
[----:B------:R-:W-:Y:S02]  /*0080*/  UIMAD.WIDE.U32 UR8, UR5, UR10, URZ ;  /* 0x0000000a050872a5 */ /* 0x000fe4000f8e00ff */
[----:B------:R-:W-:-:S04]  /*0090*/  UIMAD UR4, UR5, UR11, UR4 ;  /* 0x0000000b050472a4 */ /* 0x000fc8000f8e0204 */
[----:B------:R-:W-:Y:S01]  /*00a0*/  UIADD3 UR4, UPT, UPT, UR9, UR4, URZ ;  /* 0x0000000409047290 */ /* 0x000fe2000fffe0ff */
[----:B0-----:R-:W-:-:S05]  /*00b0*/  IMAD R0, R0, UR6, R3 ;  /* 0x0000000600007c24 */ /* 0x001fca000f8e0203 */
[----:B------:R-:W-:Y:S01]  /*00c0*/  IMAD.U32 R2, RZ, RZ, UR4 ;  /* 0x00000004ff027e24 */ /* 0x000fe2000f8e00ff */
[----:B------:R-:W-:Y:S01]  /*00d0*/  ISETP.LT.U32.AND P0, PT, R0, UR8, PT ;  /* 0x0000000800007c0c */ /* 0x000fe2000bf01070 */
[----:B------:R-:W0:Y:S03]  /*00e0*/  LDCU.64 UR8, c[0x0][0x3a8] ;  /* 0x00007500ff0877ac */ /* 0x000e260008000a00 */
[----:B------:R-:W-:-:S13]  /*00f0*/  ISETP.GT.U32.AND.EX P0, PT, R2, RZ, PT, P0 ;  /* 0x000000ff0200720c */ /* 0x000fda0003f04100 */
[----:B0-----:R-:W-:Y:S05]  /*0100*/  @!P0 EXIT ;  /* 0x000000000000894d */ /* 0x001fea0003800000 */
[----:B------:R-:W-:Y:S01]  /*0110*/  UISETP.NE.U32.AND UP0, UPT, UR11, URZ, UPT ;  /* 0x000000ff0b00728c */ /* 0x000fe2000bf05070 */
[----:B------:R-:W0:Y:S08]  /*0120*/  LDCU.64 UR6, c[0x0][0x358] ;  /* 0x00006b00ff0677ac */ /* 0x000e300008000a00 */
[----:B------:R-:W-:Y:S05]  /*0130*/  BRA.U UP0, `(.L_x_0) ;  /* 0x0000000100547547 */ /* 0x000fea000b800000 */
[----:B------:R-:W1:Y:S01]  /*0140*/  I2F.U32.RP R4, UR10 ;  /* 0x0000000a00047d06 */ /* 0x000e620008209000 */
[----:B------:R-:W-:-:S07]  /*0150*/  ISETP.NE.U32.AND P2, PT, RZ, UR10, PT ;  /* 0x0000000aff007c0c */ /* 0x000fce000bf45070 */
[----:B-1----:R-:W1:Y:S02]  /*0160*/  MUFU.RCP R4, R4 ;  /* 0x0000000400047308 */ /* 0x002e640000001000 */
[----:B-1----:R-:W-:-:S06]  /*0170*/  VIADD R2, R4, 0xffffffe ;  /* 0x0ffffffe04027836 */ /* 0x002fcc0000000000 */
[----:B------:R1:W2:Y:S02]  /*0180*/  F2I.FTZ.U32.TRUNC.NTZ R3, R2 ;  /* 0x0000000200037305 */ /* 0x0002a4000021f000 */
[----:B-1----:R-:W-:Y:S01]  /*0190*/  IMAD.MOV.U32 R2, RZ, RZ, RZ ;  /* 0x000000ffff027224 */ /* 0x002fe200078e00ff */
[----:B--2---:R-:W-:-:S05]  /*01a0*/  IADD3 R5, PT, PT, RZ, -R3, RZ ;  /* 0x80000003ff057210 */ /* 0x004fca0007ffe0ff */
[----:B------:R-:W-:-:S04]  /*01b0*/  IMAD R5, R5, UR10, RZ ;  /* 0x0000000a05057c24 */ /* 0x000fc8000f8e02ff */
[----:B------:R-:W-:-:S06]  /*01c0*/  IMAD.HI.U32 R3, R3, R5, R2 ;  /* 0x0000000503037227 */ /* 0x000fcc00078e0002 */
[----:B------:R-:W-:-:S04]  /*01d0*/  IMAD.HI.U32 R28, R3, R0, RZ ;  /* 0x00000000031c7227 */ /* 0x000fc800078e00ff */
[----:B------:R-:W-:-:S04]  /*01e0*/  IMAD.MOV R3, RZ, RZ, -R28 ;  /* 0x000000ffff037224 */ /* 0x000fc800078e0a1c */
[----:B------:R-:W-:-:S05]  /*01f0*/  IMAD R3, R3, UR10, R0 ;  /* 0x0000000a03037c24 */ /* 0x000fca000f8e0200 */
[----:B------:R-:W-:-:S13]  /*0200*/  ISETP.GE.U32.AND P0, PT, R3, UR10, PT ;  /* 0x0000000a03007c0c */ /* 0x000fda000bf06070 */
[----:B------:R-:W-:Y:S01]  /*0210*/  @P0 IADD3 R3, PT, PT, R3, -UR10, RZ ;  /* 0x8000000a03030c10 */ /* 0x000fe2000fffe0ff */
[----:B------:R-:W-:-:S03]  /*0220*/  @P0 VIADD R28, R28, 0x1 ;  /* 0x000000011c1c0836 */ /* 0x000fc60000000000 */
[----:B------:R-:W-:-:S13]  /*0230*/  ISETP.GE.U32.AND P1, PT, R3, UR10, PT ;  /* 0x0000000a03007c0c */ /* 0x000fda000bf26070 */
[----:B------:R-:W-:Y:S01]  /*0240*/  @P1 VIADD R28, R28, 0x1 ;  /* 0x000000011c1c1836 */ /* 0x000fe20000000000 */
[----:B------:R-:W-:-:S04]  /*0250*/  @!P2 LOP3.LUT R28, RZ, UR10, RZ, 0x33, !PT ;  /* 0x0000000aff1cac12 */ /* 0x000fc8000f8e33ff */
[----:B------:R-:W-:-:S05]  /*0260*/  IADD3 R3, PT, PT, -R28, RZ, RZ ;  /* 0x000000ff1c037210 */ /* 0x000fca0007ffe1ff */
[----:B------:R-:W-:Y:S01]  /*0270*/  IMAD R3, R3, UR10, R0 ;  /* 0x0000000a03037c24 */ /* 0x000fe2000f8e0200 */
[----:B------:R-:W-:Y:S06]  /*0280*/  BRA `(.L_x_1) ;  /* 0x0000000000147947 */ /* 0x000fec0003800000 */
.L_x_0:
[----:B------:R-:W-:-:S07]  /*0290*/  MOV R4, 0x2b0 ;  /* 0x000002b000047802 */ /* 0x000fce0000000f00 */
[----:B0-----:R-:W-:Y:S05]  /*02a0*/  CALL.REL.NOINC `($__internal_0_$__cuda_sm20_div_u64) ;  /* 0x0000001000107944 */ /* 0x001fea0003c00000 */
[----:B------:R-:W0:Y:S01]  /*02b0*/  LDCU UR4, c[0x0][0x3b0] ;  /* 0x00007600ff0477ac */ /* 0x000e220008000800 */
[----:B------:R-:W-:-:S04]  /*02c0*/  IMAD.MOV R3, RZ, RZ, -R28 ;  /* 0x000000ffff037224 */ /* 0x000fc800078e0a1c */
[----:B0-----:R-:W-:-:S07]  /*02d0*/  IMAD R3, R3, UR4, R0 ;  /* 0x0000000403037c24 */ /* 0x001fce000f8e0200 */
.L_x_1:
[----:B------:R-:W1:Y:S01]  /*02e0*/  LDCU.64 UR4, c[0x0][0x398] ;  /* 0x00007300ff0477ac */ /* 0x000e620008000a00 */
[----:B------:R-:W-:Y:S01]  /*02f0*/  IMAD.SHL.U32 R8, R0, 0x4, RZ ;  /* 0x0000000400087824 */ /* 0x000fe200078e00ff */
[----:B------:R-:W-:Y:S01]  /*0300*/  SHF.R.S64 R4, RZ, 0x1e, R3 ;  /* 0x0000001eff047819 */ /* 0x000fe20000001003 */
[----:B------:R-:W2:Y:S01]  /*0310*/  LDCU.128 UR12, c[0x0][0x3a0] ;  /* 0x00007400ff0c77ac */ /* 0x000ea20008000c00 */
[----:B------:R-:W-:Y:S02]  /*0320*/  SHF.R.U32.HI R0, RZ, 0x1e, R0 ;  /* 0x0000001eff007819 */ /* 0x000fe40000011600 */
[----:B-1----:R-:W-:Y:S02]  /*0330*/  IADD3 R18, P0, PT, R8, UR4, RZ ;  /* 0x0000000408127c10 */ /* 0x002fe4000ff1e0ff */
[----:B--2---:R-:W-:Y:S02]  /*0340*/  IADD3 R4, P2, PT, R4, UR14, RZ ;  /* 0x0000000e04047c10 */ /* 0x004fe4000ff5e0ff */
[----:B------:R-:W-:-:S02]  /*0350*/  IADD3 R2, P1, PT, R8, UR12, RZ ;  /* 0x0000000c08027c10 */ /* 0x000fc4000ff3e0ff */
[C---:B------:R-:W-:Y:S02]  /*0360*/  IADD3.X R19, PT, PT, R0.reuse, UR5, RZ, P0, !PT ;  /* 0x0000000500137c10 */ /* 0x040fe400087fe4ff */
[----:B------:R-:W-:Y:S02]  /*0370*/  LEA.HI.X.SX32 R5, R3, UR15, 0x2, P2 ;  /* 0x0000000f03057c11 */ /* 0x000fe400090f16ff */
[----:B------:R-:W-:Y:S01]  /*0380*/  IADD3.X R3, PT, PT, R0, UR13, RZ, P1, !PT ;  /* 0x0000000d00037c10 */ /* 0x000fe20008ffe4ff */
[----:B0-----:R0:W-:Y:S04]  /*0390*/  STG.E desc[UR6][R18.64], RZ ;  /* 0x000000ff12007986 */ /* 0x0011e8000c101906 */
[----:B------:R0:W-:Y:S04]  /*03a0*/  STG.E desc[UR6][R2.64], RZ ;  /* 0x000000ff02007986 */ /* 0x0001e8000c101906 */
[----:B------:R-:W2:Y:S02]  /*03b0*/  LDG.E R4, desc[UR6][R4.64] ;  /* 0x0000000604047981 */ /* 0x000ea4000c1e1900 */
[----:B--2---:R-:W-:-:S13]  /*03c0*/  ISETP.NE.AND P0, PT, R4, 0x1, PT ;  /* 0x000000010400780c */ /* 0x004fda0003f05270 */
[----:B0-----:R-:W-:Y:S05]  /*03d0*/  @!P0 EXIT ;  /* 0x000000000000894d */ /* 0x001fea0003800000 */
[----:B------:R-:W0:Y:S01]  /*03e0*/  LDCU.128 UR12, c[0x0][0x380] ;  /* 0x00007000ff0c77ac */ /* 0x000e220008000c00 */
[----:B------:R-:W-:Y:S01]  /*03f0*/  HFMA2 R5, -RZ, RZ, 0, 5.9604644775390625e-08 ;  /* 0x00000001ff057431 */ /* 0x000fe200000001ff */
[--C-:B------:R-:W-:Y:S01]  /*0400*/  SHF.R.S64 R6, RZ, 0x1e, R28.reuse ;  /* 0x0000001eff067819 */ /* 0x100fe2000000101c */
[----:B------:R-:W-:Y:S01]  /*0410*/  IMAD.MOV.U32 R30, RZ, RZ, RZ ;  /* 0x000000ffff1e7224 */ /* 0x000fe200078e00ff */
[----:B------:R-:W1:Y:S01]  /*0420*/  LDCU.64 UR4, c[0x0][0x390] ;  /* 0x00007200ff0477ac */ /* 0x000e620008000a00 */
[--C-:B------:R-:W-:Y:S02]  /*0430*/  SHF.R.S32.HI R4, RZ, 0x1e, R28.reuse ;  /* 0x0000001eff047819 */ /* 0x100fe4000001141c */
[----:B------:R-:W-:Y:S01]  /*0440*/  SHF.R.S32.HI R29, RZ, 0x1f, R28 ;  /* 0x0000001fff1d7819 */ /* 0x000fe2000001141c */
[----:B------:R-:W2:Y:S01]  /*0450*/  LDCU.128 UR16, c[0x0][0x3c0] ;  /* 0x00007800ff1077ac */ /* 0x000ea20008000c00 */
[----:B------:R3:W-:Y:S01]  /*0460*/  STG.E desc[UR6][R2.64], R5 ;  /* 0x0000000502007986 */ /* 0x0007e2000c101906 */
[----:B------:R-:W4:Y:S01]  /*0470*/  LDCU.64 UR10, c[0x0][0x3b8] ;  /* 0x00007700ff0a77ac */ /* 0x000f220008000a00 */
[----:B------:R-:W1:Y:S01]  /*0480*/  LDCU.64 UR22, c[0x0][0x3b0] ;  /* 0x00007600ff1677ac */ /* 0x000e620008000a00 */
[----:B0-----:R-:W-:-:S02]  /*0490*/  IADD3 R16, P0, PT, R8, UR12, RZ ;  /* 0x0000000c08107c10 */ /* 0x001fc4000ff1e0ff */
[----:B------:R-:W-:Y:S01]  /*04a0*/  IADD3 R14, P1, PT, R8, UR14, RZ ;  /* 0x0000000e080e7c10 */ /* 0x000fe2000ff3e0ff */
[----:B------:R-:W0:Y:S01]  /*04b0*/  LDCU.64 UR20, c[0x0][0x390] ;  /* 0x00007200ff1477ac */ /* 0x000e220008000a00 */
[C---:B------:R-:W-:Y:S02]  /*04c0*/  IADD3.X R17, PT, PT, R0.reuse, UR13, RZ, P0, !PT ;  /* 0x0000000d00117c10 */ /* 0x040fe400087fe4ff */
[----:B------:R-:W-:Y:S01]  /*04d0*/  IADD3.X R15, PT, PT, R0, UR15, RZ, P1, !PT ;  /* 0x0000000f000f7c10 */ /* 0x000fe20008ffe4ff */
[----:B------:R-:W0:Y:S01]  /*04e0*/  LDCU.128 UR12, c[0x0][0x380] ;  /* 0x00007000ff0c77ac */ /* 0x000e220008000c00 */
[C---:B--2---:R-:W-:Y:S02]  /*04f0*/  IADD3 R12, P2, PT, R6.reuse, UR16, RZ ;  /* 0x00000010060c7c10 */ /* 0x044fe4000ff5e0ff */
[----:B------:R-:W-:Y:S02]  /*0500*/  IADD3 R10, P3, PT, R6, UR18, RZ ;  /* 0x00000012060a7c10 */ /* 0x000fe4000ff7e0ff */
[----:B-1----:R-:W-:Y:S01]  /*0510*/  IADD3 R8, P0, PT, R8, UR4, RZ ;  /* 0x0000000408087c10 */ /* 0x002fe2000ff1e0ff */
[----:B------:R-:W-:Y:S01]  /*0520*/  UMOV UR4, URZ ;  /* 0x000000ff00047c82 */ /* 0x000fe20008000000 */
[----:B----4-:R-:W-:-:S02]  /*0530*/  IADD3 R6, P1, PT, R6, UR10, RZ ;  /* 0x0000000a06067c10 */ /* 0x010fc4000ff3e0ff */
[----:B------:R-:W-:Y:S01]  /*0540*/  IADD3.X R9, PT, PT, R0, UR5, RZ, P0, !PT ;  /* 0x0000000500097c10 */ /* 0x000fe200087fe4ff */
[----:B------:R-:W-:Y:S01]  /*0550*/  UMOV UR5, URZ ;  /* 0x000000ff00057c82 */ /* 0x000fe20008000000 */
[C---:B------:R-:W-:Y:S02]  /*0560*/  IADD3.X R13, PT, PT, R4.reuse, UR17, RZ, P2, !PT ;  /* 0x00000011040d7c10 */ /* 0x040fe400097fe4ff */
[C---:B------:R-:W-:Y:S02]  /*0570*/  IADD3.X R11, PT, PT, R4.reuse, UR19, RZ, P3, !PT ;  /* 0x00000013040b7c10 */ /* 0x040fe40009ffe4ff */
[----:B------:R-:W-:Y:S02]  /*0580*/  IADD3.X R7, PT, PT, R4, UR11, RZ, P1, !PT ;  /* 0x0000000b04077c10 */ /* 0x000fe40008ffe4ff */
[----:B---3--:R-:W-:-:S07]  /*0590*/  MOV R0, RZ ;  /* 0x000000ff00007202 */ /* 0x008fce0000000f00 */
.L_x_21:
[----:B0-----:R-:W-:Y:S01]  /*05a0*/  IMAD.U32 R2, RZ, RZ, UR8 ;  /* 0x00000008ff027e24 */ /* 0x001fe2000f8e00ff */
[----:B------:R-:W-:-:S05]  /*05b0*/  MOV R3, UR9 ;  /* 0x0000000900037c02 */ /* 0x000fca0008000f00 */
[----:B------:R-:W2:Y:S02]  /*05c0*/  LDG.E R2, desc[UR6][R2.64] ;  /* 0x0000000602027981 */ /* 0x000ea4000c1e1900 */
[----:B--2---:R-:W-:-:S13]  /*05d0*/  ISETP.NE.AND P0, PT, R2, 0x1, PT ;  /* 0x000000010200780c */ /* 0x004fda0003f05270 */
[----:B-1----:R-:W-:Y:S05]  /*05e0*/  @!P0 BRA `(.L_x_2) ;  /* 0x0000000800d48947 */ /* 0x002fea0003800000 */
[----:B------:R-:W1:Y:S01]  /*05f0*/  LDC.64 R20, c[0x0][0x3b0] ;  /* 0x0000ec00ff147b82 */ /* 0x000e620000000a00 */
[----:B------:R-:W2:Y:S04]  /*0600*/  LDG.E R31, desc[UR6][R6.64] ;  /* 0x00000006061f7981 */ /* 0x000ea8000c1e1900 */
[----:B------:R-:W3:Y:S01]  /*0610*/  LDG.E R26, desc[UR6][R8.64] ;  /* 0x00000006081a7981 */ /* 0x000ee2000c1e1900 */
[-C--:B-1----:R-:W-:Y:S02]  /*0620*/  IMAD R4, R29, R20.reuse, RZ ;  /* 0x000000141d047224 */ /* 0x082fe400078e02ff */
[----:B------:R-:W-:-:S04]  /*0630*/  IMAD.WIDE.U32 R2, R28, R20, UR4 ;  /* 0x000000041c027e25 */ /* 0x000fc8000f8e0014 */
[----:B------:R-:W-:Y:S02]  /*0640*/  IMAD R5, R28, R21, R4 ;  /* 0x000000151c057224 */ /* 0x000fe400078e0204 */
[----:B------:R-:W-:Y:S01]  /*0650*/  IMAD.SHL.U32 R24, R2, 0x4, RZ ;  /* 0x0000000402187824 */ /* 0x000fe200078e00ff */
[----:B------:R-:W4:Y:S02]  /*0660*/  LDG.E R4, desc[UR6][R16.64] ;  /* 0x0000000610047981 */ /* 0x000f24000c1e1900 */
[----:B------:R-:W-:Y:S02]  /*0670*/  IADD3 R3, PT, PT, R3, R5, RZ ;  /* 0x0000000503037210 */ /* 0x000fe40007ffe0ff */
[----:B0-----:R-:W-:Y:S02]  /*0680*/  IADD3 R20, P0, PT, R24, UR12, RZ ;  /* 0x0000000c18147c10 */ /* 0x001fe4000ff1e0ff */
[----:B------:R-:W-:-:S04]  /*0690*/  SHF.L.U64.HI R2, R2, 0x2, R3 ;  /* 0x0000000202027819 */ /* 0x000fc80000010203 */
[----:B------:R-:W-:-:S05]  /*06a0*/  IADD3.X R21, PT, PT, R2, UR13, RZ, P0, !PT ;  /* 0x0000000d02157c10 */ /* 0x000fca00087fe4ff */
[----:B------:R-:W4:Y:S01]  /*06b0*/  LDG.E R3, desc[UR6][R20.64] ;  /* 0x0000000614037981 */ /* 0x000f22000c1e1900 */
[C---:B------:R-:W-:Y:S02]  /*06c0*/  IADD3 R22, P0, PT, R24.reuse, UR14, RZ ;  /* 0x0000000e18167c10 */ /* 0x040fe4000ff1e0ff */
[----:B------:R-:W-:Y:S02]  /*06d0*/  IADD3 R24, P1, PT, R24, UR20, RZ ;  /* 0x0000001418187c10 */ /* 0x000fe4000ff3e0ff */
[C---:B------:R-:W-:Y:S02]  /*06e0*/  IADD3.X R23, PT, PT, R2.reuse, UR15, RZ, P0, !PT ;  /* 0x0000000f02177c10 */ /* 0x040fe400087fe4ff */
[----:B------:R-:W-:Y:S02]  /*06f0*/  IADD3.X R25, PT, PT, R2, UR21, RZ, P1, !PT ;  /* 0x0000001502197c10 */ /* 0x000fe40008ffe4ff */
[----:B------:R-:W5:Y:S04]  /*0700*/  LDG.E R2, desc[UR6][R14.64] ;  /* 0x000000060e027981 */ /* 0x000f68000c1e1900 */
[----:B------:R-:W5:Y:S04]  /*0710*/  LDG.E R5, desc[UR6][R22.64] ;  /* 0x0000000616057981 */ /* 0x000f68000c1e1900 */
[----:B------:R-:W3:Y:S01]  /*0720*/  LDG.E R27, desc[UR6][R24.64] ;  /* 0x00000006181b7981 */ /* 0x000ee2000c1e1900 */
[----:B------:R-:W-:Y:S01]  /*0730*/  BSSY.RECONVERGENT B0, `(.L_x_3) ;  /* 0x0000010000007945 */ /* 0x000fe20003800200 */
[----:B--2---:R-:W0:Y:S02]  /*0740*/  MUFU.RCP R32, R31 ;  /* 0x0000001f00207308 */ /* 0x004e240000001000 */
[----:B0-----:R-:W-:-:S04]  /*0750*/  FFMA R33, -R31, R32, 1 ;  /* 0x3f8000001f217423 */ /* 0x001fc80000000120 */
[----:B------:R-:W-:Y:S01]  /*0760*/  FFMA R33, R32, R33, R32 ;  /* 0x0000002120217223 */ /* 0x000fe20000000020 */
[----:B----4-:R-:W-:-:S04]  /*0770*/  FADD R4, R4, -R3 ;  /* 0x8000000304047221 */ /* 0x010fc80000000000 */
[----:B------:R-:W0:Y:S01]  /*0780*/  FCHK P0, R4, R31 ;  /* 0x0000001f04007302 */ /* 0x000e220000000000 */
[----:B------:R-:W-:-:S04]  /*0790*/  FFMA R32, R4, R33, RZ ;  /* 0x0000002104207223 */ /* 0x000fc800000000ff */
[----:B------:R-:W-:-:S04]  /*07a0*/  FFMA R3, -R31, R32, R4 ;  /* 0x000000201f037223 */ /* 0x000fc80000000104 */
[----:B------:R-:W-:Y:S01]  /*07b0*/  FFMA R33, R33, R3, R32 ;  /* 0x0000000321217223 */ /* 0x000fe20000000020 */
[----:B-----5:R-:W-:Y:S01]  /*07c0*/  FADD R3, R2, -R5 ;  /* 0x8000000502037221 */ /* 0x020fe20000000000 */
[----:B---3--:R-:W-:Y:S01]  /*07d0*/  FADD R2, R26, -R27 ;  /* 0x8000001b1a027221 */ /* 0x008fe20000000000 */
[----:B0-----:R-:W-:Y:S06]  /*07e0*/  @!P0 BRA `(.L_x_4) ;  /* 0x0000000000108947 */ /* 0x001fec0003800000 */
[----:B------:R-:W-:Y:S01]  /*07f0*/  IMAD.MOV.U32 R5, RZ, RZ, R31 ;  /* 0x000000ffff057224 */ /* 0x000fe200078e001f */
[----:B------:R-:W-:-:S07]  /*0800*/  MOV R26, 0x820 ;  /* 0x00000820001a7802 */ /* 0x000fce0000000f00 */
[----:B------:R-:W-:Y:S05]  /*0810*/  CALL.REL.NOINC `($__internal_2_$__cuda_sm3x_div_rn_noftz_f32_slowpath) ;  /* 0x0000001000087944 */ /* 0x000fea0003c00000 */
[----:B------:R-:W-:-:S07]  /*0820*/  MOV R33, R5 ;  /* 0x0000000500217202 */ /* 0x000fce0000000f00 */
.L_x_4:
[----:B------:R-:W-:Y:S05]  /*0830*/  BSYNC.RECONVERGENT B0 ;  /* 0x0000000000007941 */ /* 0x000fea0003800200 */
.L_x_3:
[----:B------:R-:W2:Y:S01]  /*0840*/  LDG.E R32, desc[UR6][R12.64] ;  /* 0x000000060c207981 */ /* 0x000ea2000c1e1900 */
[----:B------:R-:W-:Y:S01]  /*0850*/  IMAD.MOV.U32 R26, RZ, RZ, 0x3f000000 ;  /* 0x3f000000ff1a7424 */ /* 0x000fe200078e00ff */
[----:B------:R-:W-:Y:S04]  /*0860*/  BSSY.RECONVERGENT B0, `(.L_x_5) ;  /* 0x0000012000007945 */ /* 0x000fe80003800200 */
[----:B------:R-:W-:-:S05]  /*0870*/  LOP3.LUT R26, R26, 0x80000000, R33, 0xb8, !PT ;  /* 0x800000001a1a7812 */ /* 0x000fca00078eb821 */
[----:B------:R-:W-:-:S06]  /*0880*/  FADD.RZ R26, R26, R33 ;  /* 0x000000211a1a7221 */ /* 0x000fcc000000c000 */
[----:B------:R-:W0:Y:S02]  /*0890*/  FRND.TRUNC R26, R26 ;  /* 0x0000001a001a7307 */ /* 0x000e24000020d000 */
[----:B0-----:R-:W-:-:S06]  /*08a0*/  FFMA R31, -R31, R26, R4 ;  /* 0x0000001a1f1f7223 */ /* 0x001fcc0000000104 */
[----:B--2---:R-:W0:Y:S08]  /*08b0*/  MUFU.RCP R5, R32 ;  /* 0x0000002000057308 */ /* 0x004e300000001000 */
[----:B------:R-:W1:Y:S01]  /*08c0*/  FCHK P0, R3, R32 ;  /* 0x0000002003007302 */ /* 0x000e620000000000 */
[----:B0-----:R-:W-:-:S04]  /*08d0*/  FFMA R34, -R32, R5, 1 ;  /* 0x3f80000020227423 */ /* 0x001fc80000000105 */
[----:B------:R-:W-:-:S04]  /*08e0*/  FFMA R34, R5, R34, R5 ;  /* 0x0000002205227223 */ /* 0x000fc80000000005 */
[----:B------:R-:W-:-:S04]  /*08f0*/  FFMA R5, R3, R34, RZ ;  /* 0x0000002203057223 */ /* 0x000fc800000000ff */
[----:B------:R-:W-:-:S04]  /*0900*/  FFMA R4, -R32, R5, R3 ;  /* 0x0000000520047223 */ /* 0x000fc80000000103 */
[----:B------:R-:W-:Y:S01]  /*0910*/  FFMA R4, R34, R4, R5 ;  /* 0x0000000422047223 */ /* 0x000fe20000000005 */
[----:B-1----:R-:W-:Y:S06]  /*0920*/  @!P0 BRA `(.L_x_6) ;  /* 0x0000000000148947 */ /* 0x002fec0003800000 */
[----:B------:R-:W-:Y:S01]  /*0930*/  MOV R4, R3 ;  /* 0x0000000300047202 */ /* 0x000fe20000000f00 */
[----:B------:R-:W-:Y:S01]  /*0940*/  IMAD.MOV.U32 R5, RZ, RZ, R32 ;  /* 0x000000ffff057224 */ /* 0x000fe200078e0020 */
[----:B------:R-:W-:-:S07]  /*0950*/  MOV R26, 0x970 ;  /* 0x00000970001a7802 */ /* 0x000fce0000000f00 */
[----:B------:R-:W-:Y:S05]  /*0960*/  CALL.REL.NOINC `($__internal_2_$__cuda_sm3x_div_rn_noftz_f32_slowpath) ;  /* 0x0000000c00b47944 */ /* 0x000fea0003c00000 */
[----:B------:R-:W-:-:S07]  /*0970*/  MOV R4, R5 ;  /* 0x0000000500047202 */ /* 0x000fce0000000f00 */
.L_x_6:
[----:B------:R-:W-:Y:S05]  /*0980*/  BSYNC.RECONVERGENT B0 ;  /* 0x0000000000007941 */ /* 0x000fea0003800200 */
.L_x_5:
        /* <DEDUP_REMOVED lines=20> */
.L_x_8:
[----:B------:R-:W-:Y:S05]  /*0ad0*/  BSYNC.RECONVERGENT B0 ;  /* 0x0000000000007941 */ /* 0x000fea0003800200 */
.L_x_7:
[----:B------:R-:W-:Y:S01]  /*0ae0*/  IMAD.MOV.U32 R5, RZ, RZ, 0x3f000000 ;  /* 0x3f000000ff057424 */ /* 0x000fe200078e00ff */
[----:B------:R-:W-:Y:S04]  /*0af0*/  BSSY.RECONVERGENT B0, `(.L_x_9) ;  /* 0x0000014000007945 */ /* 0x000fe80003800200 */
[----:B------:R-:W-:-:S05]  /*0b00*/  LOP3.LUT R5, R5, 0x80000000, R4, 0xb8, !PT ;  /* 0x8000000005057812 */ /* 0x000fca00078eb804 */
[----:B------:R-:W-:Y:S01]  /*0b10*/  FADD.RZ R5, R5, R4 ;  /* 0x0000000405057221 */ /* 0x000fe2000000c000 */
[----:B------:R-:W-:-:S04]  /*0b20*/  FMUL R4, R3, R3 ;  /* 0x0000000303047220 */ /* 0x000fc80000400000 */
[----:B------:R-:W-:Y:S01]  /*0b30*/  FFMA R31, R31, R31, R4 ;  /* 0x0000001f1f1f7223 */ /* 0x000fe20000000004 */
[----:B------:R-:W0:Y:S02]  /*0b40*/  FRND.TRUNC R5, R5 ;  /* 0x0000000500057307 */ /* 0x000e24000020d000 */
[----:B0-----:R-:W-:-:S04]  /*0b50*/  FFMA R2, -R33, R5, R2 ;  /* 0x0000000521027223 */ /* 0x001fc80000000102 */
[----:B------:R-:W-:-:S04]  /*0b60*/  FFMA R31, R2, R2, R31 ;  /* 0x00000002021f7223 */ /* 0x000fc8000000001f */
[----:B------:R0:W1:Y:S01]  /*0b70*/  MUFU.RSQ R4, R31 ;  /* 0x0000001f00047308 */ /* 0x0000620000001400 */
[----:B------:R-:W-:-:S04]  /*0b80*/  IADD3 R2, PT, PT, R31, -0xd000000, RZ ;  /* 0xf30000001f027810 */ /* 0x000fc80007ffe0ff */
[----:B------:R-:W-:-:S13]  /*0b90*/  ISETP.GT.U32.AND P0, PT, R2, 0x727fffff, PT ;  /* 0x727fffff0200780c */ /* 0x000fda0003f04070 */
[----:B01----:R-:W-:Y:S05]  /*0ba0*/  @!P0 BRA `(.L_x_10) ;  /* 0x0000000000108947 */ /* 0x003fea0003800000 */
[----:B------:R-:W-:Y:S01]  /*0bb0*/  IMAD.MOV.U32 R2, RZ, RZ, R31 ;  /* 0x000000ffff027224 */ /* 0x000fe200078e001f */
[----:B------:R-:W-:-:S07]  /*0bc0*/  MOV R34, 0xbe0 ;  /* 0x00000be000227802 */ /* 0x000fce0000000f00 */
[----:B------:R-:W-:Y:S05]  /*0bd0*/  CALL.REL.NOINC `($__internal_1_$__cuda_sm20_sqrt_rn_f32_slowpath) ;  /* 0x0000000800bc7944 */ /* 0x000fea0003c00000 */
[----:B------:R-:W-:Y:S05]  /*0be0*/  BRA `(.L_x_11) ;  /* 0x0000000000107947 */ /* 0x000fea0003800000 */
.L_x_10:
[----:B------:R-:W-:Y:S01]  /*0bf0*/  FMUL.FTZ R2, R31, R4 ;  /* 0x000000041f027220 */ /* 0x000fe20000410000 */
[----:B------:R-:W-:-:S03]  /*0c00*/  FMUL.FTZ R4, R4, 0.5 ;  /* 0x3f00000004047820 */ /* 0x000fc60000410000 */
[----:B------:R-:W-:-:S04]  /*0c10*/  FFMA R3, -R2, R2, R31 ;  /* 0x0000000202037223 */ /* 0x000fc8000000011f */
[----:B------:R-:W-:-:S07]  /*0c20*/  FFMA R2, R3, R4, R2 ;  /* 0x0000000403027223 */ /* 0x000fce0000000002 */
.L_x_11:
[----:B------:R-:W-:Y:S05]  /*0c30*/  BSYNC.RECONVERGENT B0 ;  /* 0x0000000000007941 */ /* 0x000fea0003800200 */
.L_x_9:
[----:B------:R-:W-:Y:S01]  /*0c40*/  FSETP.GEU.AND P0, PT, R2, 8.75, PT ;  /* 0x410c00000200780b */ /* 0x000fe20003f0e000 */
[----:B------:R-:W-:-:S12]  /*0c50*/  BSSY.RECONVERGENT B0, `(.L_x_2) ;  /* 0x000004e000007945 */ /* 0x000fd80003800200 */
[----:B------:R-:W-:Y:S05]  /*0c60*/  @P0 BRA `(.L_x_12) ;  /* 0x0000000400300947 */ /* 0x000fea0003800000 */
[----:B------:R-:W2:Y:S04]  /*0c70*/  LDG.E R3, desc[UR6][R14.64+0x4] ;  /* 0x000004060e037981 */ /* 0x000ea8000c1e1900 */
[----:B------:R-:W2:Y:S04]  /*0c80*/  LDG.E R2, desc[UR6][R14.64+-0x4] ;  /* 0xfffffc060e027981 */ /* 0x000ea8000c1e1900 */
[----:B------:R-:W3:Y:S04]  /*0c90*/  LDG.E R4, desc[UR6][R16.64+0x4] ;  /* 0x0000040610047981 */ /* 0x000ee8000c1e1900 */
[----:B------:R-:W3:Y:S04]  /*0ca0*/  LDG.E R5, desc[UR6][R16.64+-0x4] ;  /* 0xfffffc0610057981 */ /* 0x000ee8000c1e1900 */
[----:B------:R-:W4:Y:S04]  /*0cb0*/  LDG.E R26, desc[UR6][R8.64+0x4] ;  /* 0x00000406081a7981 */ /* 0x000f28000c1e1900 */
[----:B------:R-:W4:Y:S04]  /*0cc0*/  LDG.E R27, desc[UR6][R8.64+-0x4] ;  /* 0xfffffc06081b7981 */ /* 0x000f28000c1e1900 */
[----:B------:R-:W5:Y:S04]  /*0cd0*/  LDG.E R31, desc[UR6][R20.64+0x4] ;  /* 0x00000406141f7981 */ /* 0x000f68000c1e1900 */
[----:B------:R0:W5:Y:S04]  /*0ce0*/  LDG.E R32, desc[UR6][R20.64+-0x4] ;  /* 0xfffffc0614207981 */ /* 0x000168000c1e1900 */
[----:B------:R-:W5:Y:S04]  /*0cf0*/  LDG.E R33, desc[UR6][R22.64+0x4] ;  /* 0x0000040616217981 */ /* 0x000f68000c1e1900 */
[----:B------:R-:W5:Y:S04]  /*0d00*/  LDG.E R34, desc[UR6][R22.64+-0x4] ;  /* 0xfffffc0616227981 */ /* 0x000f68000c1e1900 */
[----:B------:R-:W5:Y:S04]  /*0d10*/  LDG.E R35, desc[UR6][R24.64+0x4] ;  /* 0x0000040618237981 */ /* 0x000f68000c1e1900 */
[----:B------:R-:W5:Y:S01]  /*0d20*/  LDG.E R36, desc[UR6][R24.64+-0x4] ;  /* 0xfffffc0618247981 */ /* 0x000f62000c1e1900 */
[----:B------:R-:W-:Y:S01]  /*0d30*/  BSSY.RECONVERGENT B1, `(.L_x_13) ;  /* 0x0000016000017945 */ /* 0x000fe20003800200 */
[----:B--2---:R-:W-:-:S04]  /*0d40*/  FADD R3, R3, -R2 ;  /* 0x8000000203037221 */ /* 0x004fc80000000000 */
[----:B------:R-:W-:Y:S01]  /*0d50*/  FMUL R37, R3, R3 ;  /* 0x0000000303257220 */ /* 0x000fe20000400000 */
[----:B---3--:R-:W-:-:S04]  /*0d60*/  FADD R4, R4, -R5 ;  /* 0x8000000504047221 */ /* 0x008fc80000000000 */
[----:B------:R-:W-:Y:S01]  /*0d70*/  FFMA R2, R4, R4, R37 ;  /* 0x0000000404027223 */ /* 0x000fe20000000025 */
[----:B----4-:R-:W-:-:S04]  /*0d80*/  FADD R5, R26, -R27 ;  /* 0x8000001b1a057221 */ /* 0x010fc80000000000 */
[----:B------:R-:W-:-:S04]  /*0d90*/  FFMA R2, R5, R5, R2 ;  /* 0x0000000505027223 */ /* 0x000fc80000000002 */
[----:B------:R1:W2:Y:S01]  /*0da0*/  MUFU.RSQ R27, R2 ;  /* 0x00000002001b7308 */ /* 0x0002a20000001400 */
[----:B0-----:R-:W-:Y:S01]  /*0db0*/  IADD3 R20, PT, PT, R2, -0xd000000, RZ ;  /* 0xf300000002147810 */ /* 0x001fe20007ffe0ff */
[----:B-----5:R-:W-:-:S03]  /*0dc0*/  FADD R21, R31, -R32 ;  /* 0x800000201f157221 */ /* 0x020fc60000000000 */
[----:B------:R-:W-:Y:S01]  /*0dd0*/  ISETP.GT.U32.AND P0, PT, R20, 0x727fffff, PT ;  /* 0x727fffff1400780c */ /* 0x000fe20003f04070 */
[----:B------:R-:W-:Y:S01]  /*0de0*/  FADD R22, R33, -R34 ;  /* 0x8000002221167221 */ /* 0x000fe20000000000 */
[----:B------:R-:W-:-:S11]  /*0df0*/  FADD R20, R35, -R36 ;  /* 0x8000002423147221 */ /* 0x000fd60000000000 */
[----:B-12---:R-:W-:Y:S05]  /*0e00*/  @!P0 BRA `(.L_x_14) ;  /* 0x0000000000108947 */ /* 0x006fea0003800000 */
[----:B------:R-:W-:-:S07]  /*0e10*/  MOV R34, 0xe30 ;  /* 0x00000e3000227802 */ /* 0x000fce0000000f00 */
[----:B------:R-:W-:Y:S05]  /*0e20*/  CALL.REL.NOINC `($__internal_1_$__cuda_sm20_sqrt_rn_f32_slowpath) ;  /* 0x0000000800287944 */ /* 0x000fea0003c00000 */
[----:B------:R-:W-:Y:S01]  /*0e30*/  IMAD.MOV.U32 R23, RZ, RZ, R2 ;  /* 0x000000ffff177224 */ /* 0x000fe200078e0002 */
[----:B------:R-:W-:Y:S06]  /*0e40*/  BRA `(.L_x_15) ;  /* 0x0000000000107947 */ /* 0x000fec0003800000 */
.L_x_14:
[----:B------:R-:W-:Y:S01]  /*0e50*/  FMUL.FTZ R23, R2, R27 ;  /* 0x0000001b02177220 */ /* 0x000fe20000410000 */
[----:B------:R-:W-:-:S03]  /*0e60*/  FMUL.FTZ R27, R27, 0.5 ;  /* 0x3f0000001b1b7820 */ /* 0x000fc60000410000 */
[----:B------:R-:W-:-:S04]  /*0e70*/  FFMA R2, -R23, R23, R2 ;  /* 0x0000001717027223 */ /* 0x000fc80000000102 */
[----:B------:R-:W-:-:S07]  /*0e80*/  FFMA R23, R2, R27, R23 ;  /* 0x0000001b02177223 */ /* 0x000fce0000000017 */
.L_x_15:
[----:B------:R-:W-:Y:S05]  /*0e90*/  BSYNC.RECONVERGENT B1 ;  /* 0x0000000000017941 */ /* 0x000fea0003800200 */
.L_x_13:
[----:B------:R-:W-:Y:S01]  /*0ea0*/  FMUL R2, R22, R22 ;  /* 0x0000001616027220 */ /* 0x000fe20000400000 */
[----:B------:R-:W-:Y:S03]  /*0eb0*/  BSSY.RECONVERGENT B1, `(.L_x_16) ;  /* 0x000000f000017945 */ /* 0x000fe60003800200 */
[----:B------:R-:W-:-:S04]  /*0ec0*/  FFMA R25, R21, R21, R2 ;  /* 0x0000001515197223 */ /* 0x000fc80000000002 */
        /* <DEDUP_REMOVED lines=9> */
.L_x_17:
[----:B------:R-:W-:Y:S01]  /*0f60*/  FMUL.FTZ R2, R25, R24 ;  /* 0x0000001819027220 */ /* 0x000fe20000410000 */
[----:B------:R-:W-:-:S03]  /*0f70*/  FMUL.FTZ R24, R24, 0.5 ;  /* 0x3f00000018187820 */ /* 0x000fc60000410000 */
[----:B------:R-:W-:-:S04]  /*0f80*/  FFMA R25, -R2, R2, R25 ;  /* 0x0000000202197223 */ /* 0x000fc80000000119 */
[----:B------:R-:W-:-:S07]  /*0f90*/  FFMA R2, R25, R24, R2 ;  /* 0x0000001819027223 */ /* 0x000fce0000000002 */
.L_x_18:
[----:B------:R-:W-:Y:S05]  /*0fa0*/  BSYNC.RECONVERGENT B1 ;  /* 0x0000000000017941 */ /* 0x000fea0003800200 */
.L_x_16:
[----:B------:R-:W-:Y:S01]  /*0fb0*/  FMUL R23, |R2|, |R23| ;  /* 0x4000001702177220 */ /* 0x000fe20000400200 */
[----:B------:R-:W-:Y:S01]  /*0fc0*/  FMUL R3, R3, R22 ;  /* 0x0000001603037220 */ /* 0x000fe20000400000 */
[----:B------:R-:W-:Y:S02]  /*0fd0*/  BSSY.RECONVERGENT B1, `(.L_x_19) ;  /* 0x000000e000017945 */ /* 0x000fe40003800200 */
[----:B------:R-:W0:Y:S01]  /*0fe0*/  MUFU.RCP R2, R23 ;  /* 0x0000001700027308 */ /* 0x000e220000001000 */
[----:B------:R-:W-:-:S04]  /*0ff0*/  FFMA R4, R4, R21, R3 ;  /* 0x0000001504047223 */ /* 0x000fc80000000003 */
[----:B------:R-:W-:-:S04]  /*1000*/  FFMA R4, R5, R20, R4 ;  /* 0x0000001405047223 */ /* 0x000fc80000000004 */
[----:B------:R-:W1:Y:S01]  /*1010*/  FCHK P0, R4, R23 ;  /* 0x0000001704007302 */ /* 0x000e620000000000 */
[----:B0-----:R-:W-:-:S04]  /*1020*/  FFMA R3, -R23, R2, 1 ;  /* 0x3f80000017037423 */ /* 0x001fc80000000102 */
[----:B------:R-:W-:-:S04]  /*1030*/  FFMA R3, R2, R3, R2 ;  /* 0x0000000302037223 */ /* 0x000fc80000000002 */
[----:B------:R-:W-:-:S04]  /*1040*/  FFMA R2, R4, R3, RZ ;  /* 0x0000000304027223 */ /* 0x000fc800000000ff */
[----:B------:R-:W-:-:S04]  /*1050*/  FFMA R5, -R23, R2, R4 ;  /* 0x0000000217057223 */ /* 0x000fc80000000104 */
[----:B------:R-:W-:Y:S01]  /*1060*/  FFMA R5, R3, R5, R2 ;  /* 0x0000000503057223 */ /* 0x000fe20000000002 */
[----:B-1----:R-:W-:Y:S06]  /*1070*/  @!P0 BRA `(.L_x_20) ;  /* 0x00000000000c8947 */ /* 0x002fec0003800000 */
[----:B------:R-:W-:Y:S02]  /*1080*/  MOV R5, R23 ;  /* 0x0000001700057202 */ /* 0x000fe40000000f00 */
[----:B------:R-:W-:-:S07]  /*1090*/  MOV R26, 0x10b0 ;  /* 0x000010b0001a7802 */ /* 0x000fce0000000f00 */
[----:B------:R-:W-:Y:S05]  /*10a0*/  CALL.REL.NOINC `($__internal_2_$__cuda_sm3x_div_rn_noftz_f32_slowpath) ;  /* 0x0000000400e47944 */ /* 0x000fea0003c00000 */
.L_x_20:
[----:B------:R-:W-:Y:S05]  /*10b0*/  BSYNC.RECONVERGENT B1 ;  /* 0x0000000000017941 */ /* 0x000fea0003800200 */
.L_x_19:
[----:B------:R-:W-:Y:S01]  /*10c0*/  FMUL R4, R5, 3 ;  /* 0x4040000005047820 */ /* 0x000fe20000400000 */
[----:B------:R-:W-:Y:S01]  /*10d0*/  F2F.F64.F32 R2, R0 ;  /* 0x0000000000027310 */ /* 0x000fe20000201800 */
[----:B------:R-:W-:Y:S02]  /*10e0*/  VIADD R30, R30, 0x1 ;  /* 0x000000011e1e7836 */ /* 0x000fe40000000000 */
[----:B------:R-:W-:-:S06]  /*10f0*/  FFMA R4, R4, R5, -1 ;  /* 0xbf80000004047423 */ /* 0x000fcc0000000005 */
[----:B------:R-:W0:Y:S02]  /*1100*/  F2F.F64.F32 R4, R4 ;  /* 0x0000000400047310 */ /* 0x000e240000201800 */
[----:B0-----:R-:W-:-:S06]  /*1110*/  DFMA R2, R4, 0.5, R2 ;  /* 0x3fe000000402782b */ /* 0x001fcc0000000002 */
[----:B------:R0:W1:Y:S05]  /*1120*/  F2F.F32.F64 R0, R2 ;  /* 0x0000000200007310 */ /* 0x00006a0000301000 */
.L_x_12:
[----:B------:R-:W-:Y:S05]  /*1130*/  BSYNC.RECONVERGENT B0 ;  /* 0x0000000000007941 */ /* 0x000fea0003800200 */
.L_x_2:
[----:B------:R-:W-:Y:S02]  /*1140*/  UIADD3 UR4, UP0, UPT, UR4, 0x1, URZ ;  /* 0x0000000104047890 */ /* 0x000fe4000ff1e0ff */
[----:B------:R-:W-:Y:S02]  /*1150*/  UIADD3 UR8, UP1, UPT, UR8, 0x4, URZ ;  /* 0x0000000408087890 */ /* 0x000fe4000ff3e0ff */
[----:B------:R-:W-:Y:S02]  /*1160*/  UIADD3.X UR5, UPT, UPT, URZ, UR5, URZ, UP0, !UPT ;  /* 0x00000005ff057290 */ /* 0x000fe400087fe4ff */
[----:B------:R-:W-:Y:S02]  /*1170*/  UISETP.GE.U32.AND UP0, UPT, UR4, UR22, UPT ;  /* 0x000000160400728c */ /* 0x000fe4000bf06070 */
[----:B------:R-:W-:Y:S02]  /*1180*/  UIADD3.X UR9, UPT, UPT, URZ, UR9, URZ, UP1, !UPT ;  /* 0x00000009ff097290 */ /* 0x000fe40008ffe4ff */
[----:B------:R-:W-:-:S09]  /*1190*/  UISETP.GE.U32.AND.EX UP0, UPT, UR5, UR23, UPT, UP0 ;  /* 0x000000170500728c */ /* 0x000fd2000bf06100 */
[----:B------:R-:W-:Y:S05]  /*11a0*/  BRA.U !UP0, `(.L_x_21) ;  /* 0xfffffff108fc7547 */ /* 0x000fea000b83ffff */
[----:B------:R-:W-:-:S13]  /*11b0*/  ISETP.NE.AND P0, PT, R30, RZ, PT ;  /* 0x000000ff1e00720c */ /* 0x000fda0003f05270 */
[----:B------:R2:W-:Y:S01]  /*11c0*/  @!P0 STG.E desc[UR6][R18.64], RZ ;  /* 0x000000ff12008986 */ /* 0x0005e2000c101906 */
[----:B0-----:R-:W-:Y:S05]  /*11d0*/  @!P0 EXIT ;  /* 0x000000000000894d */ /* 0x001fea0003800000 */
[----:B------:R-:W-:Y:S01]  /*11e0*/  I2FP.F32.S32 R5, R30 ;  /* 0x0000001e00057245 */ /* 0x000fe20000201400 */
[----:B------:R-:W-:Y:S03]  /*11f0*/  BSSY.RECONVERGENT B0, `(.L_x_22) ;  /* 0x000000d000007945 */ /* 0x000fe60003800200 */
[----:B------:R-:W0:Y:S08]  /*1200*/  MUFU.RCP R2, R5 ;  /* 0x0000000500027308 */ /* 0x000e300000001000 */
[----:B-1----:R-:W1:Y:S01]  /*1210*/  FCHK P0, R0, R5 ;  /* 0x0000000500007302 */ /* 0x002e620000000000 */
        /* <DEDUP_REMOVED lines=8> */
[----:B--2---:R-:W-:Y:S05]  /*12a0*/  CALL.REL.NOINC `($__internal_2_$__cuda_sm3x_div_rn_noftz_f32_slowpath) ;  /* 0x0000000400647944 */ /* 0x004fea0003c00000 */
[----:B------:R-:W-:-:S07]  /*12b0*/  IMAD.MOV.U32 R3, RZ, RZ, R5 ;  /* 0x000000ffff037224 */ /* 0x000fce00078e0005 */
.L_x_23:
[----:B------:R-:W-:Y:S05]  /*12c0*/  BSYNC.RECONVERGENT B0 ;  /* 0x0000000000007941 */ /* 0x000fea0003800200 */
.L_x_22:
[----:B------:R-:W-:Y:S01]  /*12d0*/  STG.E desc[UR6][R18.64], R3 ;  /* 0x0000000312007986 */ /* 0x000fe2000c101906 */
[----:B------:R-:W-:Y:S05]  /*12e0*/  EXIT ;  /* 0x000000000000794d */ /* 0x000fea0003800000 */
        .weak           $__internal_0_$__cuda_sm20_div_u64
        .type           $__internal_0_$__cuda_sm20_div_u64,@function
        .size           $__internal_0_$__cuda_sm20_div_u64,($__internal_1_$__cuda_sm20_sqrt_rn_f32_slowpath - $__internal_0_$__cuda_sm20_div_u64)
$__internal_0_$__cuda_sm20_div_u64:
[----:B------:R-:W0:Y:S01]  /*12f0*/  LDCU.64 UR4, c[0x0][0x3b0] ;  /* 0x00007600ff0477ac */ /* 0x000e220008000a00 */
[----:B------:R-:W1:Y:S01]  /*1300*/  LDC.64 R2, c[0x0][0x3b0] ;  /* 0x0000ec00ff027b82 */ /* 0x000e620000000a00 */
[----:B0-----:R-:W0:Y:S08]  /*1310*/  I2F.U64.RP R5, UR4 ;  /* 0x0000000400057d12 */ /* 0x001e300008309000 */
[----:B0-----:R-:W0:Y:S02]  /*1320*/  MUFU.RCP R5, R5 ;  /* 0x0000000500057308 */ /* 0x001e240000001000 */
[----:B0-----:R-:W-:-:S06]  /*1330*/  IADD3 R6, PT, PT, R5, 0x1ffffffe, RZ ;  /* 0x1ffffffe05067810 */ /* 0x001fcc0007ffe0ff */
[----:B------:R-:W1:Y:S02]  /*1340*/  F2I.U64.TRUNC R6, R6 ;  /* 0x0000000600067311 */ /* 0x000e64000020d800 */
[----:B-1----:R-:W-:-:S04]  /*1350*/  IMAD.WIDE.U32 R8, R6, R2, RZ ;  /* 0x0000000206087225 */ /* 0x002fc800078e00ff */
[----:B------:R-:W-:Y:S01]  /*1360*/  IMAD R9, R6, R3, R9 ;  /* 0x0000000306097224 */ /* 0x000fe200078e0209 */
[----:B------:R-:W-:-:S03]  /*1370*/  IADD3 R11, P0, PT, RZ, -R8, RZ ;  /* 0x80000008ff0b7210 */ /* 0x000fc60007f1e0ff */
[----:B------:R-:W-:Y:S02]  /*1380*/  IMAD R9, R7, R2, R9 ;  /* 0x0000000207097224 */ /* 0x000fe400078e0209 */
[----:B------:R-:W-:-:S04]  /*1390*/  IMAD.HI.U32 R8, R6, R11, RZ ;  /* 0x0000000b06087227 */ /* 0x000fc800078e00ff */
[----:B------:R-:W-:Y:S01]  /*13a0*/  IMAD.X R13, RZ, RZ, ~R9, P0 ;  /* 0x000000ffff0d7224 */ /* 0x000fe200000e0e09 */
[----:B------:R-:W-:-:S03]  /*13b0*/  MOV R9, R6 ;  /* 0x0000000600097202 */ /* 0x000fc60000000f00 */
[-C--:B------:R-:W-:Y:S02]  /*13c0*/  IMAD R15, R7, R13.reuse, RZ ;  /* 0x0000000d070f7224 */ /* 0x080fe400078e02ff */
[----:B------:R-:W-:-:S04]  /*13d0*/  IMAD.WIDE.U32 R8, P0, R6, R13, R8 ;  /* 0x0000000d06087225 */ /* 0x000fc80007800008 */
[----:B------:R-:W-:-:S04]  /*13e0*/  IMAD.HI.U32 R5, R7, R13, RZ ;  /* 0x0000000d07057227 */ /* 0x000fc800078e00ff */
[----:B------:R-:W-:-:S04]  /*13f0*/  IMAD.HI.U32 R8, P1, R7, R11, R8 ;  /* 0x0000000b07087227 */ /* 0x000fc80007820008 */
[----:B------:R-:W-:Y:S01]  /*1400*/  IMAD.X R5, R5, 0x1, R7, P0 ;  /* 0x0000000105057824 */ /* 0x000fe200000e0607 */
[----:B------:R-:W-:-:S04]  /*1410*/  IADD3 R9, P2, PT, R15, R8, RZ ;  /* 0x000000080f097210 */ /* 0x000fc80007f5e0ff */
[----:B------:R-:W-:Y:S01]  /*1420*/  IADD3.X R5, PT, PT, RZ, RZ, R5, P2, P1 ;  /* 0x000000ffff057210 */ /* 0x000fe200017e2405 */
[----:B------:R-:W-:-:S04]  /*1430*/  IMAD.WIDE.U32 R6, R9, R2, RZ ;  /* 0x0000000209067225 */ /* 0x000fc800078e00ff */
[----:B------:R-:W-:Y:S01]  /*1440*/  IMAD R7, R9, R3, R7 ;  /* 0x0000000309077224 */ /* 0x000fe200078e0207 */
[----:B------:R-:W-:-:S03]  /*1450*/  IADD3 R11, P0, PT, RZ, -R6, RZ ;  /* 0x80000006ff0b7210 */ /* 0x000fc60007f1e0ff */
[----:B------:R-:W-:Y:S02]  /*1460*/  IMAD R7, R5, R2, R7 ;  /* 0x0000000205077224 */ /* 0x000fe400078e0207 */
[----:B------:R-:W-:-:S03]  /*1470*/  IMAD.HI.U32 R8, R9, R11, RZ ;  /* 0x0000000b09087227 */ /* 0x000fc600078e00ff */
[----:B------:R-:W-:Y:S01]  /*1480*/  IADD3.X R6, PT, PT, RZ, ~R7, RZ, P0, !PT ;  /* 0x80000007ff067210 */ /* 0x000fe200007fe4ff */
[----:B------:R-:W-:-:S04]  /*1490*/  HFMA2 R7, -RZ, RZ, 0, 0 ;  /* 0x00000000ff077431 */ /* 0x000fc800000001ff */
[----:B------:R-:W-:-:S04]  /*14a0*/  IMAD.WIDE.U32 R8, P0, R9, R6, R8 ;  /* 0x0000000609087225 */ /* 0x000fc80007800008 */
[C---:B------:R-:W-:Y:S02]  /*14b0*/  IMAD R10, R5.reuse, R6, RZ ;  /* 0x00000006050a7224 */ /* 0x040fe400078e02ff */
[----:B------:R-:W-:-:S04]  /*14c0*/  IMAD.HI.U32 R9, P1, R5, R11, R8 ;  /* 0x0000000b05097227 */ /* 0x000fc80007820008 */
[----:B------:R-:W-:Y:S01]  /*14d0*/  IMAD.HI.U32 R8, R5, R6, RZ ;  /* 0x0000000605087227 */ /* 0x000fe200078e00ff */
[----:B------:R-:W-:-:S03]  /*14e0*/  IADD3 R9, P2, PT, R10, R9, RZ ;  /* 0x000000090a097210 */ /* 0x000fc60007f5e0ff */
[----:B------:R-:W-:Y:S02]  /*14f0*/  IMAD.X R5, R8, 0x1, R5, P0 ;  /* 0x0000000108057824 */ /* 0x000fe400000e0605 */
[----:B------:R-:W-:-:S03]  /*1500*/  IMAD.HI.U32 R6, R9, R0, RZ ;  /* 0x0000000009067227 */ /* 0x000fc600078e00ff */
[----:B------:R-:W-:Y:S01]  /*1510*/  IADD3.X R5, PT, PT, RZ, RZ, R5, P2, P1 ;  /* 0x000000ffff057210 */ /* 0x000fe200017e2405 */
[----:B------:R-:W-:-:S04]  /*1520*/  IMAD.WIDE.U32 R6, RZ, R9, R6 ;  /* 0x00000009ff067225 */ /* 0x000fc800078e0006 */
[----:B------:R-:W-:-:S05]  /*1530*/  IMAD.HI.U32 R5, P0, R5, R0, R6 ;  /* 0x0000000005057227 */ /* 0x000fca0007800006 */
[----:B------:R-:W-:Y:S01]  /*1540*/  IADD3 R9, P1, PT, RZ, R5, RZ ;  /* 0x00000005ff097210 */ /* 0x000fe20007f3e0ff */
[----:B------:R-:W-:-:S04]  /*1550*/  IMAD.X R5, RZ, RZ, RZ, P0 ;  /* 0x000000ffff057224 */ /* 0x000fc800000e06ff */
[----:B------:R-:W-:Y:S01]  /*1560*/  IMAD.WIDE.U32 R6, R9, R2, RZ ;  /* 0x0000000209067225 */ /* 0x000fe200078e00ff */
[----:B------:R-:W-:-:S03]  /*1570*/  IADD3.X R5, PT, PT, RZ, R5, RZ, P1, !PT ;  /* 0x00000005ff057210 */ /* 0x000fc60000ffe4ff */
[C---:B------:R-:W-:Y:S01]  /*1580*/  IMAD R7, R9.reuse, R3, R7 ;  /* 0x0000000309077224 */ /* 0x040fe200078e0207 */
[----:B------:R-:W-:Y:S01]  /*1590*/  IADD3 R11, P1, PT, -R6, R0, RZ ;  /* 0x00000000060b7210 */ /* 0x000fe20007f3e1ff */
[----:B------:R-:W-:Y:S02]  /*15a0*/  VIADD R6, R9, 0x1 ;  /* 0x0000000109067836 */ /* 0x000fe40000000000 */
[-C--:B------:R-:W-:Y:S01]  /*15b0*/  IMAD R5, R5, R2.reuse, R7 ;  /* 0x0000000205057224 */ /* 0x080fe200078e0207 */
[----:B------:R-:W-:-:S03]  /*15c0*/  ISETP.GE.U32.AND P0, PT, R11, R2, PT ;  /* 0x000000020b00720c */ /* 0x000fc60003f06070 */
[----:B------:R-:W-:Y:S01]  /*15d0*/  IMAD.X R10, RZ, RZ, ~R5, P1 ;  /* 0x000000ffff0a7224 */ /* 0x000fe200008e0e05 */
[----:B------:R-:W-:-:S04]  /*15e0*/  IADD3 R5, P1, PT, R11, -R2, RZ ;  /* 0x800000020b057210 */ /* 0x000fc80007f3e0ff */
[CC--:B------:R-:W-:Y:S02]  /*15f0*/  ISETP.GE.U32.AND.EX P0, PT, R10.reuse, R3.reuse, PT, P0 ;  /* 0x000000030a00720c */ /* 0x0c0fe40003f06100 */
[----:B------:R-:W-:Y:S02]  /*1600*/  IADD3.X R8, PT, PT, R10, ~R3, RZ, P1, !PT ;  /* 0x800000030a087210 */ /* 0x000fe40000ffe4ff */
[----:B------:R-:W-:Y:S02]  /*1610*/  SEL R5, R5, R11, P0 ;  /* 0x0000000b05057207 */ /* 0x000fe40000000000 */
[----:B------:R-:W-:Y:S02]  /*1620*/  SEL R8, R8, R10, P0 ;  /* 0x0000000a08087207 */ /* 0x000fe40000000000 */
[----:B------:R-:W-:Y:S02]  /*1630*/  SEL R9, R6, R9, P0 ;  /* 0x0000000906097207 */ /* 0x000fe40000000000 */
[----:B------:R-:W-:Y:S01]  /*1640*/  ISETP.GE.U32.AND P0, PT, R5, R2, PT ;  /* 0x000000020500720c */ /* 0x000fe20003f06070 */
[----:B------:R-:W-:Y:S01]  /*1650*/  IMAD.MOV.U32 R5, RZ, RZ, 0x0 ;  /* 0x00000000ff057424 */ /* 0x000fe200078e00ff */
[----:B------:R-:W-:-:S02]  /*1660*/  ISETP.NE.U32.AND P1, PT, R2, RZ, PT ;  /* 0x000000ff0200720c */ /* 0x000fc40003f25070 */
[----:B------:R-:W-:Y:S02]  /*1670*/  IADD3 R28, PT, PT, R9, 0x1, RZ ;  /* 0x00000001091c7810 */ /* 0x000fe40007ffe0ff */
[----:B------:R-:W-:Y:S02]  /*1680*/  ISETP.GE.U32.AND.EX P0, PT, R8, R3, PT, P0 ;  /* 0x000000030800720c */ /* 0x000fe40003f06100 */
[----:B------:R-:W-:Y:S02]  /*1690*/  ISETP.NE.AND.EX P1, PT, R3, RZ, PT, P1 ;  /* 0x000000ff0300720c */ /* 0x000fe40003f25310 */
[----:B------:R-:W-:-:S04]  /*16a0*/  SEL R28, R28, R9, P0 ;  /* 0x000000091c1c7207 */ /* 0x000fc80000000000 */
[----:B------:R-:W-:Y:S01]  /*16b0*/  SEL R28, R28, 0xffffffff, P1 ;  /* 0xffffffff1c1c7807 */ /* 0x000fe20000800000 */
[----:B------:R-:W-:Y:S06]  /*16c0*/  RET.REL.NODEC R4 `(_Z11p2_calc_gpuPfS_S_S_PiS0_yS_S_S_i) ;  /* 0xffffffe8044c7950 */ /* 0x000fec0003c3ffff */
        .weak           $__internal_1_$__cuda_sm20_sqrt_rn_f32_slowpath
        .type           $__internal_1_$__cuda_sm20_sqrt_rn_f32_slowpath,@function
        .size           $__internal_1_$__cuda_sm20_sqrt_rn_f32_slowpath,($__internal_2_$__cuda_sm3x_div_rn_noftz_f32_slowpath - $__internal_1_$__cuda_sm20_sqrt_rn_f32_slowpath)
$__internal_1_$__cuda_sm20_sqrt_rn_f32_slowpath:
[----:B------:R-:W-:-:S13]  /*16d0*/  LOP3.LUT P0, RZ, R2, 0x7fffffff, RZ, 0xc0, !PT ;  /* 0x7fffffff02ff7812 */ /* 0x000fda000780c0ff */
[----:B------:R-:W-:Y:S01]  /*16e0*/  @!P0 MOV R26, R2 ;  /* 0x00000002001a8202 */ /* 0x000fe20000000f00 */
[----:B------:R-:W-:Y:S06]  /*16f0*/  @!P0 BRA `(.L_x_24) ;  /* 0x0000000000408947 */ /* 0x000fec0003800000 */
[----:B------:R-:W-:-:S13]  /*1700*/  FSETP.GEU.FTZ.AND P0, PT, R2, RZ, PT ;  /* 0x000000ff0200720b */ /* 0x000fda0003f1e000 */
[----:B------:R-:W-:Y:S01]  /*1710*/  @!P0 IMAD.MOV.U32 R26, RZ, RZ, 0x7fffffff ;  /* 0x7fffffffff1a8424 */ /* 0x000fe200078e00ff */
[----:B------:R-:W-:Y:S06]  /*1720*/  @!P0 BRA `(.L_x_24) ;  /* 0x0000000000348947 */ /* 0x000fec0003800000 */
[----:B------:R-:W-:-:S13]  /*1730*/  FSETP.GTU.FTZ.AND P0, PT, |R2|, +INF , PT ;  /* 0x7f8000000200780b */ /* 0x000fda0003f1c200 */
[----:B------:R-:W-:Y:S01]  /*1740*/  @P0 FADD.FTZ R26, R2, 1 ;  /* 0x3f800000021a0421 */ /* 0x000fe20000010000 */
[----:B------:R-:W-:Y:S06]  /*1750*/  @P0 BRA `(.L_x_24) ;  /* 0x0000000000280947 */ /* 0x000fec0003800000 */
[----:B------:R-:W-:-:S13]  /*1760*/  FSETP.NEU.FTZ.AND P0, PT, |R2|, +INF , PT ;  /* 0x7f8000000200780b */ /* 0x000fda0003f1d200 */
[----:B------:R-:W-:-:S04]  /*1770*/  @P0 FFMA R27, R2, 1.84467440737095516160e+19, RZ ;  /* 0x5f800000021b0823 */ /* 0x000fc800000000ff */
[----:B------:R-:W0:Y:S02]  /*1780*/  @P0 MUFU.RSQ R26, R27 ;  /* 0x0000001b001a0308 */ /* 0x000e240000001400 */
[----:B0-----:R-:W-:Y:S01]  /*1790*/  @P0 FMUL.FTZ R32, R27, R26 ;  /* 0x0000001a1b200220 */ /* 0x001fe20000410000 */
[----:B------:R-:W-:Y:S01]  /*17a0*/  @P0 FMUL.FTZ R33, R26, 0.5 ;  /* 0x3f0000001a210820 */ /* 0x000fe20000410000 */
[----:B------:R-:W-:Y:S02]  /*17b0*/  @!P0 MOV R26, R2 ;  /* 0x00000002001a8202 */ /* 0x000fe40000000f00 */
[----:B------:R-:W-:-:S04]  /*17c0*/  @P0 FADD.FTZ R31, -R32, -RZ ;  /* 0x800000ff201f0221 */ /* 0x000fc80000010100 */
[----:B------:R-:W-:-:S04]  /*17d0*/  @P0 FFMA R31, R32, R31, R27 ;  /* 0x0000001f201f0223 */ /* 0x000fc8000000001b */
[----:B------:R-:W-:-:S04]  /*17e0*/  @P0 FFMA R31, R31, R33, R32 ;  /* 0x000000211f1f0223 */ /* 0x000fc80000000020 */
[----:B------:R-:W-:-:S07]  /*17f0*/  @P0 FMUL.FTZ R26, R31, 2.3283064365386962891e-10 ;  /* 0x2f8000001f1a0820 */ /* 0x000fce0000410000 */
.L_x_24:
[----:B------:R-:W-:Y:S01]  /*1800*/  IMAD.MOV.U32 R2, RZ, RZ, R26 ;  /* 0x000000ffff027224 */ /* 0x000fe200078e001a */
[----:B------:R-:W-:Y:S01]  /*1810*/  MOV R26, R34 ;  /* 0x00000022001a7202 */ /* 0x000fe20000000f00 */
[----:B------:R-:W-:-:S04]  /*1820*/  IMAD.MOV.U32 R27, RZ, RZ, 0x0 ;  /* 0x00000000ff1b7424 */ /* 0x000fc800078e00ff */
[----:B------:R-:W-:Y:S05]  /*1830*/  RET.REL.NODEC R26 `(_Z11p2_calc_gpuPfS_S_S_PiS0_yS_S_S_i) ;  /* 0xffffffe41af07950 */ /* 0x000fea0003c3ffff */
        .weak           $__internal_2_$__cuda_sm3x_div_rn_noftz_f32_slowpath
        .type           $__internal_2_$__cuda_sm3x_div_rn_noftz_f32_slowpath,@function
        .size           $__internal_2_$__cuda_sm3x_div_rn_noftz_f32_slowpath,(.L_x_39 - $__internal_2_$__cuda_sm3x_div_rn_noftz_f32_slowpath)
$__internal_2_$__cuda_sm3x_div_rn_noftz_f32_slowpath:
[----:B------:R-:W-:Y:S01]  /*1840*/  SHF.R.U32.HI R34, RZ, 0x17, R5 ;  /* 0x00000017ff227819 */ /* 0x000fe20000011605 */
[----:B------:R-:W-:Y:S01]  /*1850*/  BSSY.RECONVERGENT B2, `(.L_x_25) ;  /* 0x0000063000027945 */ /* 0x000fe20003800200 */
[----:B------:R-:W-:Y:S02]  /*1860*/  SHF.R.U32.HI R27, RZ, 0x17, R4 ;  /* 0x00000017ff1b7819 */ /* 0x000fe40000011604 */
[----:B------:R-:W-:Y:S02]  /*1870*/  LOP3.LUT R34, R34, 0xff, RZ, 0xc0, !PT ;  /* 0x000000ff22227812 */ /* 0x000fe400078ec0ff */
[----:B------:R-:W-:Y:S02]  /*1880*/  LOP3.LUT R37, R27, 0xff, RZ, 0xc0, !PT ;  /* 0x000000ff1b257812 */ /* 0x000fe400078ec0ff */
[----:B------:R-:W-:Y:S02]  /*1890*/  IADD3 R38, PT, PT, R34, -0x1, RZ ;  /* 0xffffffff22267810 */ /* 0x000fe40007ffe0ff */
[----:B------:R-:W-:Y:S01]  /*18a0*/  MOV R35, R4 ;  /* 0x0000000400237202 */ /* 0x000fe20000000f00 */
[----:B------:R-:W-:Y:S01]  /*18b0*/  VIADD R36, R37, 0xffffffff ;  /* 0xffffffff25247836 */ /* 0x000fe20000000000 */
[----:B------:R-:W-:-:S04]  /*18c0*/  ISETP.GT.U32.AND P0, PT, R38, 0xfd, PT ;  /* 0x000000fd2600780c */ /* 0x000fc80003f04070 */
[----:B------:R-:W-:-:S13]  /*18d0*/  ISETP.GT.U32.OR P0, PT, R36, 0xfd, P0 ;  /* 0x000000fd2400780c */ /* 0x000fda0000704470 */
[----:B------:R-:W-:Y:S01]  /*18e0*/  @!P0 IMAD.MOV.U32 R27, RZ, RZ, RZ ;  /* 0x000000ffff1b8224 */ /* 0x000fe200078e00ff */
[----:B------:R-:W-:Y:S06]  /*18f0*/  @!P0 BRA `(.L_x_26) ;  /* 0x00000000005c8947 */ /* 0x000fec0003800000 */
[----:B------:R-:W-:Y:S02]  /*1900*/  FSETP.GTU.FTZ.AND P0, PT, |R4|, +INF , PT ;  /* 0x7f8000000400780b */ /* 0x000fe40003f1c200 */
[----:B------:R-:W-:-:S04]  /*1910*/  FSETP.GTU.FTZ.AND P1, PT, |R5|, +INF , PT ;  /* 0x7f8000000500780b */ /* 0x000fc80003f3c200 */
[----:B------:R-:W-:-:S13]  /*1920*/  PLOP3.LUT P0, PT, P0, P1, PT, 0xf8, 0x8f ;  /* 0x00000000008f781c */ /* 0x000fda0000703f70 */
[----:B------:R-:W-:Y:S05]  /*1930*/  @P0 BRA `(.L_x_27) ;  /* 0x00000004004c0947 */ /* 0x000fea0003800000 */
[----:B------:R-:W-:-:S13]  /*1940*/  LOP3.LUT P0, RZ, R5, 0x7fffffff, R35, 0xc8, !PT ;  /* 0x7fffffff05ff7812 */ /* 0x000fda000780c823 */
[----:B------:R-:W-:Y:S05]  /*1950*/  @!P0 BRA `(.L_x_28) ;  /* 0x00000004003c8947 */ /* 0x000fea0003800000 */
[C---:B------:R-:W-:Y:S02]  /*1960*/  FSETP.NEU.FTZ.AND P1, PT, |R4|.reuse, +INF , PT ;  /* 0x7f8000000400780b */ /* 0x040fe40003f3d200 */
[----:B------:R-:W-:Y:S02]  /*1970*/  FSETP.NEU.FTZ.AND P2, PT, |R5|, +INF , PT ;  /* 0x7f8000000500780b */ /* 0x000fe40003f5d200 */
[----:B------:R-:W-:-:S11]  /*1980*/  FSETP.NEU.FTZ.AND P0, PT, |R4|, +INF , PT ;  /* 0x7f8000000400780b */ /* 0x000fd60003f1d200 */
[----:B------:R-:W-:Y:S05]  /*1990*/  @!P2 BRA !P1, `(.L_x_28) ;  /* 0x00000004002ca947 */ /* 0x000fea0004800000 */
[----:B------:R-:W-:-:S04]  /*19a0*/  LOP3.LUT P1, RZ, R35, 0x7fffffff, RZ, 0xc0, !PT ;  /* 0x7fffffff23ff7812 */ /* 0x000fc8000782c0ff */
[----:B------:R-:W-:-:S13]  /*19b0*/  PLOP3.LUT P1, PT, P2, P1, PT, 0x2f, 0xf2 ;  /* 0x0000000000f2781c */ /* 0x000fda0001722577 */
[----:B------:R-:W-:Y:S05]  /*19c0*/  @P1 BRA `(.L_x_29) ;  /* 0x0000000400181947 */ /* 0x000fea0003800000 */
[----:B------:R-:W-:-:S04]  /*19d0*/  LOP3.LUT P1, RZ, R5, 0x7fffffff, RZ, 0xc0, !PT ;  /* 0x7fffffff05ff7812 */ /* 0x000fc8000782c0ff */
[----:B------:R-:W-:-:S13]  /*19e0*/  PLOP3.LUT P0, PT, P0, P1, PT, 0x2f, 0xf2 ;  /* 0x0000000000f2781c */ /* 0x000fda0000702577 */
[----:B------:R-:W-:Y:S05]  /*19f0*/  @P0 BRA `(.L_x_30) ;  /* 0x0000000400000947 */ /* 0x000fea0003800000 */
[----:B------:R-:W-:Y:S02]  /*1a00*/  ISETP.GE.AND P0, PT, R36, RZ, PT ;  /* 0x000000ff2400720c */ /* 0x000fe40003f06270 */
[----:B------:R-:W-:-:S11]  /*1a10*/  ISETP.GE.AND P1, PT, R38, RZ, PT ;  /* 0x000000ff2600720c */ /* 0x000fd60003f26270 */
[----:B------:R-:W-:Y:S01]  /*1a20*/  @P0 MOV R27, RZ ;  /* 0x000000ff001b0202 */ /* 0x000fe20000000f00 */
[----:B------:R-:W-:Y:S02]  /*1a30*/  @!P0 IMAD.MOV.U32 R27, RZ, RZ, -0x40 ;  /* 0xffffffc0ff1b8424 */ /* 0x000fe400078e00ff */
[----:B------:R-:W-:Y:S01]  /*1a40*/  @!P0 FFMA R35, R4, 1.84467440737095516160e+19, RZ ;  /* 0x5f80000004238823 */ /* 0x000fe200000000ff */
[----:B------:R-:W-:Y:S02]  /*1a50*/  @!P1 FFMA R5, R5, 1.84467440737095516160e+19, RZ ;  /* 0x5f80000005059823 */ /* 0x000fe400000000ff */
[----:B------:R-:W-:-:S07]  /*1a60*/  @!P1 IADD3 R27, PT, PT, R27, 0x40, RZ ;  /* 0x000000401b1b9810 */ /* 0x000fce0007ffe0ff */
.L_x_26:
[----:B------:R-:W-:Y:S01]  /*1a70*/  LEA R36, R34, 0xc0800000, 0x17 ;  /* 0xc080000022247811 */ /* 0x000fe200078eb8ff */
[----:B------:R-:W-:Y:S01]  /*1a80*/  BSSY.RECONVERGENT B3, `(.L_x_31) ;  /* 0x0000036000037945 */ /* 0x000fe20003800200 */
[----:B------:R-:W-:-:S03]  /*1a90*/  IADD3 R37, PT, PT, R37, -0x7f, RZ ;  /* 0xffffff8125257810 */ /* 0x000fc60007ffe0ff */
[----:B------:R-:W-:Y:S01]  /*1aa0*/  IMAD.IADD R39, R5, 0x1, -R36 ;  /* 0x0000000105277824 */ /* 0x000fe200078e0a24 */
[C---:B------:R-:W-:Y:S01]  /*1ab0*/  IADD3 R38, PT, PT, R37.reuse, 0x7f, -R34 ;  /* 0x0000007f25267810 */ /* 0x040fe20007ffe822 */
[----:B------:R-:W-:Y:S02]  /*1ac0*/  IMAD R5, R37, -0x800000, R35 ;  /* 0xff80000025057824 */ /* 0x000fe400078e0223 */
[----:B------:R-:W0:Y:S01]  /*1ad0*/  MUFU.RCP R41, R39 ;  /* 0x0000002700297308 */ /* 0x000e220000001000 */
[----:B------:R-:W-:Y:S01]  /*1ae0*/  FADD.FTZ R36, -R39, -RZ ;  /* 0x800000ff27247221 */ /* 0x000fe20000010100 */
[----:B------:R-:W-:-:S03]  /*1af0*/  IMAD.IADD R38, R38, 0x1, R27 ;  /* 0x0000000126267824 */ /* 0x000fc600078e021b */
[----:B0-----:R-:W-:-:S04]  /*1b00*/  FFMA R34, R41, R36, 1 ;  /* 0x3f80000029227423 */ /* 0x001fc80000000024 */
[----:B------:R-:W-:-:S04]  /*1b10*/  FFMA R34, R41, R34, R41 ;  /* 0x0000002229227223 */ /* 0x000fc80000000029 */
[----:B------:R-:W-:-:S04]  /*1b20*/  FFMA R35, R5, R34, RZ ;  /* 0x0000002205237223 */ /* 0x000fc800000000ff */
[----:B------:R-:W-:-:S04]  /*1b30*/  FFMA R27, R36, R35, R5 ;  /* 0x00000023241b7223 */ /* 0x000fc80000000005 */
[----:B------:R-:W-:-:S04]  /*1b40*/  FFMA R35, R34, R27, R35 ;  /* 0x0000001b22237223 */ /* 0x000fc80000000023 */
[----:B------:R-:W-:-:S04]  /*1b50*/  FFMA R40, R36, R35, R5 ;  /* 0x0000002324287223 */ /* 0x000fc80000000005 */
[----:B------:R-:W-:-:S05]  /*1b60*/  FFMA R5, R34, R40, R35 ;  /* 0x0000002822057223 */ /* 0x000fca0000000023 */
[----:B------:R-:W-:-:S04]  /*1b70*/  SHF.R.U32.HI R27, RZ, 0x17, R5 ;  /* 0x00000017ff1b7819 */ /* 0x000fc80000011605 */
[----:B------:R-:W-:-:S04]  /*1b80*/  LOP3.LUT R27, R27, 0xff, RZ, 0xc0, !PT ;  /* 0x000000ff1b1b7812 */ /* 0x000fc800078ec0ff */
[----:B------:R-:W-:-:S05]  /*1b90*/  IADD3 R27, PT, PT, R27, R38, RZ ;  /* 0x000000261b1b7210 */ /* 0x000fca0007ffe0ff */
[----:B------:R-:W-:-:S05]  /*1ba0*/  VIADD R36, R27, 0xffffffff ;  /* 0xffffffff1b247836 */ /* 0x000fca0000000000 */
[----:B------:R-:W-:-:S13]  /*1bb0*/  ISETP.GE.U32.AND P0, PT, R36, 0xfe, PT ;  /* 0x000000fe2400780c */ /* 0x000fda0003f06070 */
[----:B------:R-:W-:Y:S05]  /*1bc0*/  @!P0 BRA `(.L_x_32) ;  /* 0x0000000000808947 */ /* 0x000fea0003800000 */
[----:B------:R-:W-:-:S13]  /*1bd0*/  ISETP.GT.AND P0, PT, R27, 0xfe, PT ;  /* 0x000000fe1b00780c */ /* 0x000fda0003f04270 */
[----:B------:R-:W-:Y:S05]  /*1be0*/  @P0 BRA `(.L_x_33) ;  /* 0x00000000006c0947 */ /* 0x000fea0003800000 */
[----:B------:R-:W-:-:S13]  /*1bf0*/  ISETP.GE.AND P0, PT, R27, 0x1, PT ;  /* 0x000000011b00780c */ /* 0x000fda0003f06270 */
[----:B------:R-:W-:Y:S05]  /*1c00*/  @P0 BRA `(.L_x_34) ;  /* 0x0000000000740947 */ /* 0x000fea0003800000 */
[----:B------:R-:W-:Y:S02]  /*1c10*/  ISETP.GE.AND P0, PT, R27, -0x18, PT ;  /* 0xffffffe81b00780c */ /* 0x000fe40003f06270 */
[----:B------:R-:W-:-:S11]  /*1c20*/  LOP3.LUT R5, R5, 0x80000000, RZ, 0xc0, !PT ;  /* 0x8000000005057812 */ /* 0x000fd600078ec0ff */
[----:B------:R-:W-:Y:S05]  /*1c30*/  @!P0 BRA `(.L_x_34) ;  /* 0x0000000000688947 */ /* 0x000fea0003800000 */
[CCC-:B------:R-:W-:Y:S01]  /*1c40*/  FFMA.RP R36, R34.reuse, R40.reuse, R35.reuse ;  /* 0x0000002822247223 */ /* 0x1c0fe20000008023 */
[CCC-:B------:R-:W-:Y:S01]  /*1c50*/  FFMA.RM R37, R34.reuse, R40.reuse, R35.reuse ;  /* 0x0000002822257223 */ /* 0x1c0fe20000004023 */
[----:B------:R-:W-:Y:S01]  /*1c60*/  FFMA.RZ R34, R34, R40, R35 ;  /* 0x0000002822227223 */ /* 0x000fe2000000c023 */
[C---:B------:R-:W-:Y:S02]  /*1c70*/  IADD3 R35, PT, PT, R27.reuse, 0x20, RZ ;  /* 0x000000201b237810 */ /* 0x040fe40007ffe0ff */
[C---:B------:R-:W-:Y:S02]  /*1c80*/  ISETP.NE.AND P2, PT, R27.reuse, RZ, PT ;  /* 0x000000ff1b00720c */ /* 0x040fe40003f45270 */
[----:B------:R-:W-:Y:S02]  /*1c90*/  LOP3.LUT R34, R34, 0x7fffff, RZ, 0xc0, !PT ;  /* 0x007fffff22227812 */ /* 0x000fe400078ec0ff */
[----:B------:R-:W-:Y:S01]  /*1ca0*/  ISETP.NE.AND P1, PT, R27, RZ, PT ;  /* 0x000000ff1b00720c */ /* 0x000fe20003f25270 */
[----:B------:R-:W-:Y:S01]  /*1cb0*/  IMAD.MOV R27, RZ, RZ, -R27 ;  /* 0x000000ffff1b7224 */ /* 0x000fe200078e0a1b */
[----:B------:R-:W-:-:S02]  /*1cc0*/  LOP3.LUT R34, R34, 0x800000, RZ, 0xfc, !PT ;  /* 0x0080000022227812 */ /* 0x000fc400078efcff */
[----:B------:R-:W-:Y:S02]  /*1cd0*/  FSETP.NEU.FTZ.AND P0, PT, R36, R37, PT ;  /* 0x000000252400720b */ /* 0x000fe40003f1d000 */
[----:B------:R-:W-:Y:S02]  /*1ce0*/  SHF.L.U32 R35, R34, R35, RZ ;  /* 0x0000002322237219 */ /* 0x000fe400000006ff */
[----:B------:R-:W-:Y:S02]  /*1cf0*/  SEL R27, R27, RZ, P2 ;  /* 0x000000ff1b1b7207 */ /* 0x000fe40001000000 */
[----:B------:R-:W-:Y:S02]  /*1d00*/  ISETP.NE.AND P1, PT, R35, RZ, P1 ;  /* 0x000000ff2300720c */ /* 0x000fe40000f25270 */
[----:B------:R-:W-:Y:S02]  /*1d10*/  SHF.R.U32.HI R27, RZ, R27, R34 ;  /* 0x0000001bff1b7219 */ /* 0x000fe40000011622 */
[----:B------:R-:W-:-:S02]  /*1d20*/  PLOP3.LUT P0, PT, P0, P1, PT, 0xf8, 0x8f ;  /* 0x00000000008f781c */ /* 0x000fc40000703f70 */
[----:B------:R-:W-:Y:S02]  /*1d30*/  SHF.R.U32.HI R35, RZ, 0x1, R27 ;  /* 0x00000001ff237819 */ /* 0x000fe4000001161b */
[----:B------:R-:W-:-:S04]  /*1d40*/  SEL R34, RZ, 0x1, !P0 ;  /* 0x00000001ff227807 */ /* 0x000fc80004000000 */
[----:B------:R-:W-:-:S04]  /*1d50*/  LOP3.LUT R34, R34, 0x1, R35, 0xf8, !PT ;  /* 0x0000000122227812 */ /* 0x000fc800078ef823 */
[----:B------:R-:W-:-:S04]  /*1d60*/  LOP3.LUT R34, R34, R27, RZ, 0xc0, !PT ;  /* 0x0000001b22227212 */ /* 0x000fc800078ec0ff */
[----:B------:R-:W-:-:S04]  /*1d70*/  IADD3 R34, PT, PT, R35, R34, RZ ;  /* 0x0000002223227210 */ /* 0x000fc80007ffe0ff */
[----:B------:R-:W-:Y:S01]  /*1d80*/  LOP3.LUT R5, R34, R5, RZ, 0xfc, !PT ;  /* 0x0000000522057212 */ /* 0x000fe200078efcff */
[----:B------:R-:W-:Y:S06]  /*1d90*/  BRA `(.L_x_34) ;  /* 0x0000000000107947 */ /* 0x000fec0003800000 */
.L_x_33:
[----:B------:R-:W-:-:S04]  /*1da0*/  LOP3.LUT R5, R5, 0x80000000, RZ, 0xc0, !PT ;  /* 0x8000000005057812 */ /* 0x000fc800078ec0ff */
[----:B------:R-:W-:Y:S01]  /*1db0*/  LOP3.LUT R5, R5, 0x7f800000, RZ, 0xfc, !PT ;  /* 0x7f80000005057812 */ /* 0x000fe200078efcff */
[----:B------:R-:W-:Y:S06]  /*1dc0*/  BRA `(.L_x_34) ;  /* 0x0000000000047947 */ /* 0x000fec0003800000 */
.L_x_32:
[----:B------:R-:W-:-:S07]  /*1dd0*/  IMAD R5, R38, 0x800000, R5 ;  /* 0x0080000026057824 */ /* 0x000fce00078e0205 */
.L_x_34:
[----:B------:R-:W-:Y:S05]  /*1de0*/  BSYNC.RECONVERGENT B3 ;  /* 0x0000000000037941 */ /* 0x000fea0003800200 */
.L_x_31:
[----:B------:R-:W-:Y:S05]  /*1df0*/  BRA `(.L_x_35) ;  /* 0x0000000000207947 */ /* 0x000fea0003800000 */
.L_x_30:
[----:B------:R-:W-:-:S04]  /*1e00*/  LOP3.LUT R5, R5, 0x80000000, R35, 0x48, !PT ;  /* 0x8000000005057812 */ /* 0x000fc800078e4823 */
[----:B------:R-:W-:Y:S01]  /*1e10*/  LOP3.LUT R5, R5, 0x7f800000, RZ, 0xfc, !PT ;  /* 0x7f80000005057812 */ /* 0x000fe200078efcff */
[----:B------:R-:W-:Y:S06]  /*1e20*/  BRA `(.L_x_35) ;  /* 0x0000000000147947 */ /* 0x000fec0003800000 */
.L_x_29:
[----:B------:R-:W-:Y:S01]  /*1e30*/  LOP3.LUT R5, R5, 0x80000000, R35, 0x48, !PT ;  /* 0x8000000005057812 */ /* 0x000fe200078e4823 */
[----:B------:R-:W-:Y:S06]  /*1e40*/  BRA `(.L_x_35) ;  /* 0x00000000000c7947 */ /* 0x000fec0003800000 */
.L_x_28:
[----:B------:R-:W0:Y:S01]  /*1e50*/  MUFU.RSQ R5, -QNAN ;  /* 0xffc0000000057908 */ /* 0x000e220000001400 */
[----:B------:R-:W-:Y:S05]  /*1e60*/  BRA `(.L_x_35) ;  /* 0x0000000000047947 */ /* 0x000fea0003800000 */
.L_x_27:
[----:B------:R-:W-:-:S07]  /*1e70*/  FADD.FTZ R5, R4, R5 ;  /* 0x0000000504057221 */ /* 0x000fce0000010000 */
.L_x_35:
[----:B------:R-:W-:Y:S05]  /*1e80*/  BSYNC.RECONVERGENT B2 ;  /* 0x0000000000027941 */ /* 0x000fea0003800200 */
.L_x_25:
[----:B------:R-:W-:-:S04]  /*1e90*/  HFMA2 R27, -RZ, RZ, 0, 0 ;  /* 0x00000000ff1b7431 */ /* 0x000fc800000001ff */
[----:B0-----:R-:W-:Y:S05]  /*1ea0*/  RET.REL.NODEC R26 `(_Z11p2_calc_gpuPfS_S_S_PiS0_yS_S_S_i) ;  /* 0xffffffe01a547950 */ /* 0x001fea0003c3ffff */
.L_x_36:
[----:B------:R-:W-:-:S00]  /*1eb0*/  BRA `(.L_x_36) ;  /* 0xfffffffc00fc7947 */ /* 0x000fc0000383ffff */
[----:B------:R-:W-:-:S00]  /*1ec0*/  NOP ;  /* 0x0000000000007918 */ /* 0x000fc00000000000 */
        /* <DEDUP_REMOVED lines=11> */
.L_x_39:


//--------------------- .nv.shared.reserved.0     --------------------------
	.section	.nv.shared.reserved.0,"aw",@nobits
	.weak		__nv_reservedSMEM_offset_0_alias
	.size		__nv_reservedSMEM_offset_0_alias, 0, 64
	.other		__nv_reservedSMEM_offset_0_alias,@"STO_CUDA_RESERVED_SHARED STV_DEFAULT"
__nv_reservedSMEM_offset_0_alias:
	.zero		0
	.zero		64


//--------------------- .nv.constant0._Z11p2_calc_gpuPfS_S_S_PiS0_yS_S_S_i --------------------------
	.section	.nv.constant0._Z11p2_calc_gpuPfS_S_S_PiS0_yS_S_S_i,"a",@progbits
	.sectionflags	@""
	.align	4
.nv.constant0._Z11p2_calc_gpuPfS_S_S_PiS0_yS_S_S_i:
	.zero		980


//--------------------- SYMBOLS --------------------------

	.type		.nv.reservedSmem.offset0,@object
	.size		.nv.reservedSmem.offset0,0x4
